// auto-generated by cutlass_sweep.gemm — config: {"arch": "sm_90", "cluster_m": 1, "cluster_n": 1, "dtype": "bf16", "dtype_b": "bf16", "layout": "nt", "stages": 0, "tile_k": 64, "tile_m": 512, "tile_n": 16}
#include "cutlass/cutlass.h"
#include "cutlass/gemm/collective/collective_builder.hpp"
#include "cutlass/gemm/device/gemm_universal_adapter.h"
#include "cutlass/gemm/kernel/gemm_universal.hpp"
#include "cutlass/epilogue/collective/collective_builder.hpp"

using ElemA = cutlass::bfloat16_t;
using ElemB = cutlass::bfloat16_t;
using ElemCD = cutlass::bfloat16_t;
using Acc  = float;
using TileShape    = cute::Shape<cute::_512, cute::_16, cute::_64>;
using ClusterShape = cute::Shape<cute::_1, cute::_1, cute::_1>;

using CollectiveEpilogue = typename cutlass::epilogue::collective::CollectiveBuilder<
    cutlass::arch::Sm90, cutlass::arch::OpClassTensorOp,
    TileShape, ClusterShape,
    cutlass::epilogue::collective::EpilogueTileAuto,
    Acc, Acc,
    ElemCD, cutlass::layout::RowMajor, 128 / cutlass::sizeof_bits<ElemCD>::value,
    ElemCD, cutlass::layout::RowMajor, 128 / cutlass::sizeof_bits<ElemCD>::value,
    cutlass::epilogue::collective::EpilogueScheduleAuto
  >::CollectiveOp;

using CollectiveMainloop = typename cutlass::gemm::collective::CollectiveBuilder<
    cutlass::arch::Sm90, cutlass::arch::OpClassTensorOp,
    ElemA, cutlass::layout::RowMajor, 128 / cutlass::sizeof_bits<ElemA>::value,
    ElemB, cutlass::layout::ColumnMajor, 128 / cutlass::sizeof_bits<ElemB>::value,
    Acc,
    TileShape, ClusterShape,
    cutlass::gemm::collective::StageCountAutoCarveout<static_cast<int>(sizeof(typename CollectiveEpilogue::SharedStorage))>,
    cutlass::gemm::collective::KernelScheduleAuto
  >::CollectiveOp;

using GemmKernel = cutlass::gemm::kernel::GemmUniversal<
    cute::Shape<int,int,int,int>,
    CollectiveMainloop,
    CollectiveEpilogue
>;
using Gemm = cutlass::gemm::device::GemmUniversalAdapter<GemmKernel>;

// Force the device kernel symbol into the cubin without needing a host main.
auto* _anchor = &cutlass::device_kernel<GemmKernel>;


// ===== COMPILED SASS (sm_90a) =====

	.target	sm_90a

	.elftype	@"ET_EXEC"


//--------------------- .note.nv.tkinfo           --------------------------
	.section	.note.nv.tkinfo,"",@"SHT_NOTE"
	.sectionflags	@"SHF_NOTE_NV_TKINFO"
	.tkinfo
        /*0018*/ 	.word	0x00000002
        /*0030*/ 	.string	""
        /*0030*/ 	.string	"ptxas"
        /*0030*/ 	.string	"Cuda compilation tools, release 13.0, V13.0.88"
        /*0030*/ 	.string	"Build cuda_13.0.r13.0/compiler.36424714_0"
        /*0030*/ 	.string	"-arch sm_90a -m 64 "



//--------------------- .note.nv.cuinfo           --------------------------
	.section	.note.nv.cuinfo,"",@"SHT_NOTE"
	.sectionflags	@"SHF_NOTE_NV_CUINFO"
        /*0018*/ 	.short	0x0002
        /*001a*/ 	.short	0x005a
        /*001c*/ 	.short	0x0082
	.zero		2


//--------------------- .nv.info                  --------------------------
	.section	.nv.info,"",@"SHT_CUDA_INFO"
	.align	4


	//----- nvinfo : EIATTR_REGCOUNT
	.align		4
        /*0000*/ 	.byte	0x04, 0x2f
        /*0002*/ 	.short	(.L_15 - .L_14)
	.align		4
.L_14:
        /*0004*/ 	.word	index@(_ZN7cutlass13device_kernelINS_4gemm6kernel13GemmUniversalIN4cute5tupleIJiiiiEEENS1_10collective13CollectiveMmaINS1_34MainloopSm90TmaGmmaWarpSpecializedILi3ENS5_IJNS4_1CILi1EEESB_SB_EEENS1_35KernelTmaWarpSpecializedCooperativeEEENS5_IJNSA_ILi512EEENSA_ILi16EEENSA_ILi64EEEEEENS_10bfloat16_tENS5_IJlSB_lEEESJ_SK_NS4_8TiledMMAINS4_8MMA_AtomIJNS4_4SM904GMMA27MMA_64x16x16_F32BF16BF16_SSILNSO_5MajorE0ELSQ_0ELNSO_7ScaleInE1ELSR_1EEEEEENS4_6LayoutINS5_IJNSA_ILi2EEESB_SB_EEENS5_IJSB_NSA_ILi0EEESX_EEEEENS5_IJNS4_10UnderscoreES10_S10_EEEEENS4_13SM90_TMA_LOADENS4_14ComposedLayoutINS4_7SwizzleILi3ELi4ELi3EEENS4_18smem_ptr_flag_bitsILi16EEENSU_INS5_IJNSA_ILi8EEESH_EEENS5_IJSH_SB_EEEEEEEvNS4_8identityES13_S1D_vS1E_EENS_8epilogue10collective6detail29Sm90TmaWarpSpecializedAdapterINS1H_15DefaultEpilogueISJ_SK_SK_NS1G_6thread17LinearCombinationISJ_Li1EffLNS1L_9ScaleType4KindE0ELNS_15FloatRoundStyleE2ESJ_EENS1_15EpilogueDefaultEEEEEvvEEEEvNT_6ParamsE)
        /*0008*/ 	.word	0x000000a8


	//----- nvinfo : EIATTR_FRAME_SIZE
	.align		4
.L_15:
        /*000c*/ 	.byte	0x04, 0x11
        /*000e*/ 	.short	(.L_17 - .L_16)
	.align		4
.L_16:
        /*0010*/ 	.word	index@(_ZN7cutlass13device_kernelINS_4gemm6kernel13GemmUniversalIN4cute5tupleIJiiiiEEENS1_10collective13CollectiveMmaINS1_34MainloopSm90TmaGmmaWarpSpecializedILi3ENS5_IJNS4_1CILi1EEESB_SB_EEENS1_35KernelTmaWarpSpecializedCooperativeEEENS5_IJNSA_ILi512EEENSA_ILi16EEENSA_ILi64EEEEEENS_10bfloat16_tENS5_IJlSB_lEEESJ_SK_NS4_8TiledMMAINS4_8MMA_AtomIJNS4_4SM904GMMA27MMA_64x16x16_F32BF16BF16_SSILNSO_5MajorE0ELSQ_0ELNSO_7ScaleInE1ELSR_1EEEEEENS4_6LayoutINS5_IJNSA_ILi2EEESB_SB_EEENS5_IJSB_NSA_ILi0EEESX_EEEEENS5_IJNS4_10UnderscoreES10_S10_EEEEENS4_13SM90_TMA_LOADENS4_14ComposedLayoutINS4_7SwizzleILi3ELi4ELi3EEENS4_18smem_ptr_flag_bitsILi16EEENSU_INS5_IJNSA_ILi8EEESH_EEENS5_IJSH_SB_EEEEEEEvNS4_8identityES13_S1D_vS1E_EENS_8epilogue10collective6detail29Sm90TmaWarpSpecializedAdapterINS1H_15DefaultEpilogueISJ_SK_SK_NS1G_6thread17LinearCombinationISJ_Li1EffLNS1L_9ScaleType4KindE0ELNS_15FloatRoundStyleE2ESJ_EENS1_15EpilogueDefaultEEEEEvvEEEEvNT_6ParamsE)
        /*0014*/ 	.word	0x00000000


	//----- nvinfo : EIATTR_MIN_STACK_SIZE
	.align		4
.L_17:
        /*0018*/ 	.byte	0x04, 0x12
        /*001a*/ 	.short	(.L_19 - .L_18)
	.align		4
.L_18:
        /*001c*/ 	.word	index@(_ZN7cutlass13device_kernelINS_4gemm6kernel13GemmUniversalIN4cute5tupleIJiiiiEEENS1_10collective13CollectiveMmaINS1_34MainloopSm90TmaGmmaWarpSpecializedILi3ENS5_IJNS4_1CILi1EEESB_SB_EEENS1_35KernelTmaWarpSpecializedCooperativeEEENS5_IJNSA_ILi512EEENSA_ILi16EEENSA_ILi64EEEEEENS_10bfloat16_tENS5_IJlSB_lEEESJ_SK_NS4_8TiledMMAINS4_8MMA_AtomIJNS4_4SM904GMMA27MMA_64x16x16_F32BF16BF16_SSILNSO_5MajorE0ELSQ_0ELNSO_7ScaleInE1ELSR_1EEEEEENS4_6LayoutINS5_IJNSA_ILi2EEESB_SB_EEENS5_IJSB_NSA_ILi0EEESX_EEEEENS5_IJNS4_10UnderscoreES10_S10_EEEEENS4_13SM90_TMA_LOADENS4_14ComposedLayoutINS4_7SwizzleILi3ELi4ELi3EEENS4_18smem_ptr_flag_bitsILi16EEENSU_INS5_IJNSA_ILi8EEESH_EEENS5_IJSH_SB_EEEEEEEvNS4_8identityES13_S1D_vS1E_EENS_8epilogue10collective6detail29Sm90TmaWarpSpecializedAdapterINS1H_15DefaultEpilogueISJ_SK_SK_NS1G_6thread17LinearCombinationISJ_Li1EffLNS1L_9ScaleType4KindE0ELNS_15FloatRoundStyleE2ESJ_EENS1_15EpilogueDefaultEEEEEvvEEEEvNT_6ParamsE)
        /*0020*/ 	.word	0x00000000
.L_19:


//--------------------- .nv.compat                --------------------------
	.section	.nv.compat,"",@"SHT_CUDA_COMPAT_INFO"
	.align	4
        /*0000*/ 	.byte	0x02, 0x09, 0x01, 0x00, 0x02, 0x02, 0x04, 0x00, 0x02, 0x05, 0x05, 0x00, 0x03, 0x07, 0x01, 0x01
        /*0010*/ 	.byte	0x02, 0x03, 0x01, 0x00, 0x02, 0x06, 0x01, 0x00, 0x04, 0x0b, 0x08, 0x00, 0x00, 0x00, 0x00, 0x00
        /*0020*/ 	.byte	0x00, 0x00, 0x00, 0x00


//--------------------- .nv.info._ZN7cutlass13device_kernelINS_4gemm6kernel13GemmUniversalIN4cute5tupleIJiiiiEEENS1_10collective13CollectiveMmaINS1_34MainloopSm90TmaGmmaWarpSpecializedILi3ENS5_IJNS4_1CILi1EEESB_SB_EEENS1_35KernelTmaWarpSpecializedCooperativeEEENS5_IJNSA_ILi512EEENSA_ILi16EEENSA_ILi64EEEEEENS_10bfloat16_tENS5_IJlSB_lEEESJ_SK_NS4_8TiledMMAINS4_8MMA_AtomIJNS4_4SM904GMMA27MMA_64x16x16_F32BF16BF16_SSILNSO_5MajorE0ELSQ_0ELNSO_7ScaleInE1ELSR_1EEEEEENS4_6LayoutINS5_IJNSA_ILi2EEESB_SB_EEENS5_IJSB_NSA_ILi0EEESX_EEEEENS5_IJNS4_10UnderscoreES10_S10_EEEEENS4_13SM90_TMA_LOADENS4_14ComposedLayoutINS4_7SwizzleILi3ELi4ELi3EEENS4_18smem_ptr_flag_bitsILi16EEENSU_INS5_IJNSA_ILi8EEESH_EEENS5_IJSH_SB_EEEEEEEvNS4_8identityES13_S1D_vS1E_EENS_8epilogue10collective6detail29Sm90TmaWarpSpecializedAdapterINS1H_15DefaultEpilogueISJ_SK_SK_NS1G_6thread17LinearCombinationISJ_Li1EffLNS1L_9ScaleType4KindE0ELNS_15FloatRoundStyleE2ESJ_EENS1_15EpilogueDefaultEEEEEvvEEEEvNT_6ParamsE --------------------------
	.section	.nv.info._ZN7cutlass13device_kernelINS_4gemm6kernel13GemmUniversalIN4cute5tupleIJiiiiEEENS1_10collective13CollectiveMmaINS1_34MainloopSm90TmaGmmaWarpSpecializedILi3ENS5_IJNS4_1CILi1EEESB_SB_EEENS1_35KernelTmaWarpSpecializedCooperativeEEENS5_IJNSA_ILi512EEENSA_ILi16EEENSA_ILi64EEEEEENS_10bfloat16_tENS5_IJlSB_lEEESJ_SK_NS4_8TiledMMAINS4_8MMA_AtomIJNS4_4SM904GMMA27MMA_64x16x16_F32BF16BF16_SSILNSO_5MajorE0ELSQ_0ELNSO_7ScaleInE1ELSR_1EEEEEENS4_6LayoutINS5_IJNSA_ILi2EEESB_SB_EEENS5_IJSB_NSA_ILi0EEESX_EEEEENS5_IJNS4_10UnderscoreES10_S10_EEEEENS4_13SM90_TMA_LOADENS4_14ComposedLayoutINS4_7SwizzleILi3ELi4ELi3EEENS4_18smem_ptr_flag_bitsILi16EEENSU_INS5_IJNSA_ILi8EEESH_EEENS5_IJSH_SB_EEEEEEEvNS4_8identityES13_S1D_vS1E_EENS_8epilogue10collective6detail29Sm90TmaWarpSpecializedAdapterINS1H_15DefaultEpilogueISJ_SK_SK_NS1G_6thread17LinearCombinationISJ_Li1EffLNS1L_9ScaleType4KindE0ELNS_15FloatRoundStyleE2ESJ_EENS1_15EpilogueDefaultEEEEEvvEEEEvNT_6ParamsE,"",@"SHT_CUDA_INFO"
	.sectionflags	@""
	.align	4


	//----- nvinfo : EIATTR_CUDA_API_VERSION
	.align		4
        /*0000*/ 	.byte	0x04, 0x37
        /*0002*/ 	.short	(.L_21 - .L_20)
.L_20:
        /*0004*/ 	.word	0x00000082


	//----- nvinfo : EIATTR_KPARAM_INFO
	.align		4
.L_21:
        /*0008*/ 	.byte	0x04, 0x17
        /*000a*/ 	.short	(.L_23 - .L_22)
.L_22:
        /*000c*/ 	.word	0x00000000
        /*0010*/ 	.short	0x0000
        /*0012*/ 	.short	0x0070
        /*0014*/ 	.byte	0x00, 0xf0, 0x01, 0x10


	//----- nvinfo : EIATTR_SPARSE_MMA_MASK
	.align		4
.L_23:
        /*0018*/ 	.byte	0x03, 0x50
        /*001a*/ 	.short	0x0000


	//----- nvinfo : EIATTR_MAXREG_COUNT
	.align		4
        /*001c*/ 	.byte	0x03, 0x1b
        /*001e*/ 	.short	0x00a8


	//----- nvinfo : EIATTR_NUM_BARRIERS
	.align		4
        /*0020*/ 	.byte	0x02, 0x4c
        /*0022*/ 	.byte	0x01
	.zero		1


	//----- nvinfo : EIATTR_EXTERNS
	.align		4
        /*0024*/ 	.byte	0x04, 0x0f
        /*0026*/ 	.short	(.L_25 - .L_24)


	//   ....[0]....
	.align		4
.L_24:
        /*0028*/ 	.word	index@(__assertfail)


	//----- nvinfo : EIATTR_MERCURY_ISA_VERSION
	.align		4
.L_25:
        /*002c*/ 	.byte	0x03, 0x5f
        /*002e*/ 	.short	0x0101


	//----- nvinfo : EIATTR_INT_WARP_WIDE_INSTR_OFFSETS
	.align		4
        /*0030*/ 	.byte	0x04, 0x31
        /*0032*/ 	.short	(.L_27 - .L_26)


	//   ....[0]....
.L_26:
        /*0034*/ 	.word	0x000003d0


	//   ....[1]....
        /*0038*/ 	.word	0x000003e0


	//   ....[2]....
        /*003c*/ 	.word	0x000004a0


	//----- nvinfo : EIATTR_COOP_GROUP_MASK_REGIDS
	.align		4
.L_27:
        /*0040*/ 	.byte	0x04, 0x29
        /*0042*/ 	.short	(.L_29 - .L_28)


	//   ....[0]....
.L_28:
        /*0044*/ 	.word	0xffffffff


	//   ....[1]....
        /*0048*/ 	.word	0xffffffff


	//   ....[2]....
        /*004c*/ 	.word	0xffffffff


	//   ....[3]....
        /*0050*/ 	.word	0xffffffff


	//   ....[4]....
        /*0054*/ 	.word	0xffffffff


	//----- nvinfo : EIATTR_COOP_GROUP_INSTR_OFFSETS
	.align		4
.L_29:
        /*0058*/ 	.byte	0x04, 0x28
        /*005a*/ 	.short	(.L_31 - .L_30)


	//   ....[0]....
.L_30:
        /*005c*/ 	.word	0x00000060


	//   ....[1]....
        /*0060*/ 	.word	0x00000070


	//   ....[2]....
        /*0064*/ 	.word	0x00000130


	//   ....[3]....
        /*0068*/ 	.word	0x000002a0


	//   ....[4]....
        /*006c*/ 	.word	0x00001230


	//----- nvinfo : EIATTR_REG_RECONFIG
	.align		4
.L_31:
        /*0070*/ 	.byte	0x01, 0x54
	.zero		2


	//----- nvinfo : EIATTR_SYSCALL_OFFSETS
	.align		4
        /*0074*/ 	.byte	0x04, 0x46
        /*0076*/ 	.short	(.L_33 - .L_32)


	//   ....[0]....
.L_32:
        /*0078*/ 	.word	0x00001420


	//----- nvinfo : EIATTR_MBARRIER_INSTR_OFFSETS
	.align		4
.L_33:
        /*007c*/ 	.byte	0x04, 0x39
        /*007e*/ 	.short	(.L_35 - .L_34)


	//   ....[0]....
.L_34:
        /*0080*/ 	.word	0x00000230
        /*0084*/ 	.word	0x000000ff
        /*0088*/ 	.word	0x00000000
        /*008c*/ 	.short	0x0100
        /*008e*/ 	.byte	0x08
	.zero		1


	//   ....[1]....
        /*0090*/ 	.word	0x00000240
        /*0094*/ 	.word	0x000000ff
        /*0098*/ 	.word	0x00000018
        /*009c*/ 	.short	0x0100
        /*009e*/ 	.byte	0x08
	.zero		1


	//   ....[2]....
        /*00a0*/ 	.word	0x00000250
        /*00a4*/ 	.word	0x000000ff
        /*00a8*/ 	.word	0x00000008
        /*00ac*/ 	.short	0x0100
        /*00ae*/ 	.byte	0x08
	.zero		1


	//   ....[3]....
        /*00b0*/ 	.word	0x00000260
        /*00b4*/ 	.word	0x000000ff
        /*00b8*/ 	.word	0x00000020
        /*00bc*/ 	.short	0x0100
        /*00be*/ 	.byte	0x08
	.zero		1


	//   ....[4]....
        /*00c0*/ 	.word	0x00000270
        /*00c4*/ 	.word	0x000000ff
        /*00c8*/ 	.word	0x00000010
        /*00cc*/ 	.short	0x0100
        /*00ce*/ 	.byte	0x08
	.zero		1


	//   ....[5]....
        /*00d0*/ 	.word	0x00000280
        /*00d4*/ 	.word	0x000000ff
        /*00d8*/ 	.word	0x00000028
        /*00dc*/ 	.short	0x0100
        /*00de*/ 	.byte	0x08
	.zero		1


	//   ....[6]....
        /*00e0*/ 	.word	0x00000520
        /*00e4*/ 	.word	0x000000ff
        /*00e8*/ 	.word	0x00000040
        /*00ec*/ 	.short	0x0100
        /*00ee*/ 	.byte	0x08
	.zero		1


	//   ....[7]....
        /*00f0*/ 	.word	0x000005a0
        /*00f4*/ 	.word	0x000000ff
        /*00f8*/ 	.word	0x00000048
        /*00fc*/ 	.short	0x0100
        /*00fe*/ 	.byte	0x08
	.zero		1


	//   ....[8]....
        /*0100*/ 	.word	0x000014a0
        /*0104*/ 	.word	0x00000003
        /*0108*/ 	.word	0x00000000
        /*010c*/ 	.short	0x010a
        /*010e*/ 	.byte	0x3f
	.zero		1


	//   ....[9]....
        /*0110*/ 	.word	0x00001500
        /*0114*/ 	.word	0x00000003
        /*0118*/ 	.word	0x00000000
        /*011c*/ 	.short	0x010a
        /*011e*/ 	.byte	0x3f
	.zero		1


	//   ....[10]....
        /*0120*/ 	.word	0x00001cd0
        /*0124*/ 	.word	0x000000ff
        /*0128*/ 	.word	0x00000000
        /*012c*/ 	.short	0x010a
        /*012e*/ 	.byte	0x08
	.zero		1


	//   ....[11]....
        /*0130*/ 	.word	0x00001d10
        /*0134*/ 	.word	0x000000ff
        /*0138*/ 	.word	0x00000000
        /*013c*/ 	.short	0x010a
        /*013e*/ 	.byte	0x08
	.zero		1


	//   ....[12]....
        /*0140*/ 	.word	0x000023f0
        /*0144*/ 	.word	0x000000ff
        /*0148*/ 	.word	0x00000000
        /*014c*/ 	.short	0x0101
        /*014e*/ 	.byte	0x05
	.zero		1


	//   ....[13]....
        /*0150*/ 	.word	0x000025d0
        /*0154*/ 	.word	0x000000ff
        /*0158*/ 	.word	0x00000000
        /*015c*/ 	.short	0x0101
        /*015e*/ 	.byte	0x06
	.zero		1


	//   ....[14]....
        /*0160*/ 	.word	0x00006030
        /*0164*/ 	.word	0x0000000e
        /*0168*/ 	.word	0x00000018
        /*016c*/ 	.short	0x010a
        /*016e*/ 	.byte	0x3f
	.zero		1


	//   ....[15]....
        /*0170*/ 	.word	0x000063c0
        /*0174*/ 	.word	0x00000006
        /*0178*/ 	.word	0x00000048
        /*017c*/ 	.short	0x0101
        /*017e*/ 	.byte	0x3f
	.zero		1


	//   ....[16]....
        /*0180*/ 	.word	0x00006ae0
        /*0184*/ 	.word	0x00000007
        /*0188*/ 	.word	0x00000000
        /*018c*/ 	.short	0x010a
        /*018e*/ 	.byte	0x3f
	.zero		1


	//   ....[17]....
        /*0190*/ 	.word	0x00006b60
        /*0194*/ 	.word	0x00000009
        /*0198*/ 	.word	0x00000000
        /*019c*/ 	.short	0x010a
        /*019e*/ 	.byte	0x3f
	.zero		1


	//   ....[18]....
        /*01a0*/ 	.word	0x00006bf0
        /*01a4*/ 	.word	0x00000003
        /*01a8*/ 	.word	0x00000000
        /*01ac*/ 	.short	0x010a
        /*01ae*/ 	.byte	0x3f
	.zero		1


	//   ....[19]....
        /*01b0*/ 	.word	0x00006c50
        /*01b4*/ 	.word	0x00000003
        /*01b8*/ 	.word	0x00000000
        /*01bc*/ 	.short	0x010a
        /*01be*/ 	.byte	0x3f
	.zero		1


	//   ....[20]....
        /*01c0*/ 	.word	0x00006cb0
        /*01c4*/ 	.word	0x00000004
        /*01c8*/ 	.word	0x00000000
        /*01cc*/ 	.short	0x010a
        /*01ce*/ 	.byte	0x3f
	.zero		1


	//   ....[21]....
        /*01d0*/ 	.word	0x00006d80
        /*01d4*/ 	.word	0x0000000e
        /*01d8*/ 	.word	0x00000018
        /*01dc*/ 	.short	0x010a
        /*01de*/ 	.byte	0x3f
	.zero		1


	//   ....[22]....
        /*01e0*/ 	.word	0x00006e50
        /*01e4*/ 	.word	0x00000007
        /*01e8*/ 	.word	0x00000000
        /*01ec*/ 	.short	0x010a
        /*01ee*/ 	.byte	0x3f
	.zero		1


	//   ....[23]....
        /*01f0*/ 	.word	0x00006ea0
        /*01f4*/ 	.word	0x00000009
        /*01f8*/ 	.word	0x00000000
        /*01fc*/ 	.short	0x010a
        /*01fe*/ 	.byte	0x3f
	.zero		1


	//----- nvinfo : EIATTR_NUM_MBARRIERS
	.align		4
.L_35:
        /*0200*/ 	.byte	0x03, 0x38
        /*0202*/ 	.short	0x0008


	//----- nvinfo : EIATTR_EXIT_INSTR_OFFSETS
	.align		4
        /*0204*/ 	.byte	0x04, 0x1c
        /*0206*/ 	.short	(.L_37 - .L_36)


	//   ....[0]....
.L_36:
        /*0208*/ 	.word	0x00000640


	//   ....[1]....
        /*020c*/ 	.word	0x00000f00


	//   ....[2]....
        /*0210*/ 	.word	0x00005710


	//   ....[3]....
        /*0214*/ 	.word	0x00005d40


	//   ....[4]....
        /*0218*/ 	.word	0x00006c40


	//----- nvinfo : EIATTR_MAX_THREADS
	.align		4
.L_37:
        /*021c*/ 	.byte	0x04, 0x05
        /*021e*/ 	.short	(.L_39 - .L_38)
.L_38:
        /*0220*/ 	.word	0x00000180
        /*0224*/ 	.word	0x00000001
        /*0228*/ 	.word	0x00000001


	//----- nvinfo : EIATTR_CRS_STACK_SIZE
	.align		4
.L_39:
        /*022c*/ 	.byte	0x04, 0x1e
        /*022e*/ 	.short	(.L_41 - .L_40)
.L_40:
        /*0230*/ 	.word	0x00000000


	//----- nvinfo : EIATTR_CBANK_PARAM_SIZE
	.align		4
.L_41:
        /*0234*/ 	.byte	0x03, 0x19
        /*0236*/ 	.short	0x0470


	//----- nvinfo : EIATTR_PARAM_CBANK
	.align		4
        /*0238*/ 	.byte	0x04, 0x0a
        /*023a*/ 	.short	(.L_43 - .L_42)
	.align		4
.L_42:
        /*023c*/ 	.word	index@(.nv.constant0._ZN7cutlass13device_kernelINS_4gemm6kernel13GemmUniversalIN4cute5tupleIJiiiiEEENS1_10collective13CollectiveMmaINS1_34MainloopSm90TmaGmmaWarpSpecializedILi3ENS5_IJNS4_1CILi1EEESB_SB_EEENS1_35KernelTmaWarpSpecializedCooperativeEEENS5_IJNSA_ILi512EEENSA_ILi16EEENSA_ILi64EEEEEENS_10bfloat16_tENS5_IJlSB_lEEESJ_SK_NS4_8TiledMMAINS4_8MMA_AtomIJNS4_4SM904GMMA27MMA_64x16x16_F32BF16BF16_SSILNSO_5MajorE0ELSQ_0ELNSO_7ScaleInE1ELSR_1EEEEEENS4_6LayoutINS5_IJNSA_ILi2EEESB_SB_EEENS5_IJSB_NSA_ILi0EEESX_EEEEENS5_IJNS4_10UnderscoreES10_S10_EEEEENS4_13SM90_TMA_LOADENS4_14ComposedLayoutINS4_7SwizzleILi3ELi4ELi3EEENS4_18smem_ptr_flag_bitsILi16EEENSU_INS5_IJNSA_ILi8EEESH_EEENS5_IJSH_SB_EEEEEEEvNS4_8identityES13_S1D_vS1E_EENS_8epilogue10collective6detail29Sm90TmaWarpSpecializedAdapterINS1H_15DefaultEpilogueISJ_SK_SK_NS1G_6thread17LinearCombinationISJ_Li1EffLNS1L_9ScaleType4KindE0ELNS_15FloatRoundStyleE2ESJ_EENS1_15EpilogueDefaultEEEEEvvEEEEvNT_6ParamsE)
        /*0240*/ 	.short	0x0210
        /*0242*/ 	.short	0x0470


	//----- nvinfo : EIATTR_SW_WAR
	.align		4
.L_43:
        /*0244*/ 	.byte	0x04, 0x36
        /*0246*/ 	.short	(.L_45 - .L_44)
.L_44:
        /*0248*/ 	.word	0x00000008
.L_45:


//--------------------- .nv.callgraph             --------------------------
	.section	.nv.callgraph,"",@"SHT_CUDA_CALLGRAPH"
	.align	4
	.sectionentsize	8
	.align		4
        /*0000*/ 	.word	0x00000000
	.align		4
        /*0004*/ 	.word	0xffffffff
	.align		4
        /*0008*/ 	.word	index@(_ZN7cutlass13device_kernelINS_4gemm6kernel13GemmUniversalIN4cute5tupleIJiiiiEEENS1_10collective13CollectiveMmaINS1_34MainloopSm90TmaGmmaWarpSpecializedILi3ENS5_IJNS4_1CILi1EEESB_SB_EEENS1_35KernelTmaWarpSpecializedCooperativeEEENS5_IJNSA_ILi512EEENSA_ILi16EEENSA_ILi64EEEEEENS_10bfloat16_tENS5_IJlSB_lEEESJ_SK_NS4_8TiledMMAINS4_8MMA_AtomIJNS4_4SM904GMMA27MMA_64x16x16_F32BF16BF16_SSILNSO_5MajorE0ELSQ_0ELNSO_7ScaleInE1ELSR_1EEEEEENS4_6LayoutINS5_IJNSA_ILi2EEESB_SB_EEENS5_IJSB_NSA_ILi0EEESX_EEEEENS5_IJNS4_10UnderscoreES10_S10_EEEEENS4_13SM90_TMA_LOADENS4_14ComposedLayoutINS4_7SwizzleILi3ELi4ELi3EEENS4_18smem_ptr_flag_bitsILi16EEENSU_INS5_IJNSA_ILi8EEESH_EEENS5_IJSH_SB_EEEEEEEvNS4_8identityES13_S1D_vS1E_EENS_8epilogue10collective6detail29Sm90TmaWarpSpecializedAdapterINS1H_15DefaultEpilogueISJ_SK_SK_NS1G_6thread17LinearCombinationISJ_Li1EffLNS1L_9ScaleType4KindE0ELNS_15FloatRoundStyleE2ESJ_EENS1_15EpilogueDefaultEEEEEvvEEEEvNT_6ParamsE)
	.align		4
        /*000c*/ 	.word	index@(__assertfail)
	.align		4
        /*0010*/ 	.word	0x00000000
	.align		4
        /*0014*/ 	.word	0xfffffffe
	.align		4
        /*0018*/ 	.word	0x00000000
	.align		4
        /*001c*/ 	.word	0xfffffffd
	.align		4
        /*0020*/ 	.word	0x00000000
	.align		4
        /*0024*/ 	.word	0xfffffffc


//--------------------- .nv.constant4             --------------------------
	.section	.nv.constant4,"a",@progbits
	.align	8
	.align		8
.nv.constant4:
        /*0000*/ 	.dword	__assertfail
	.align		8
        /*0008*/ 	.dword	__unnamed_1
	.align		8
        /*0010*/ 	.dword	_ZN39_INTERNAL_593298e1_4_k_cu_41cad58d_45714cuda3std3__45__cpo5beginE
	.align		8
        /*0018*/ 	.dword	_ZN39_INTERNAL_593298e1_4_k_cu_41cad58d_45714cuda3std3__45__cpo3endE
	.align		8
        /*0020*/ 	.dword	_ZN39_INTERNAL_593298e1_4_k_cu_41cad58d_45714cuda3std3__45__cpo6cbeginE
	.align		8
        /*0028*/ 	.dword	_ZN39_INTERNAL_593298e1_4_k_cu_41cad58d_45714cuda3std3__45__cpo4cendE
	.align		8
        /*0030*/ 	.dword	_ZN39_INTERNAL_593298e1_4_k_cu_41cad58d_45714cuda3std3__441_GLOBAL__N__593298e1_4_k_cu_41cad58d_45716ignoreE
	.align		8
        /*0038*/ 	.dword	_ZN39_INTERNAL_593298e1_4_k_cu_41cad58d_45714cuda3std3__419piecewise_constructE
	.align		8
        /*0040*/ 	.dword	_ZN39_INTERNAL_593298e1_4_k_cu_41cad58d_45714cuda3std3__48in_placeE
	.align		8
        /*0048*/ 	.dword	_ZN39_INTERNAL_593298e1_4_k_cu_41cad58d_45714cuda3std6ranges3__45__cpo4swapE
	.align		8
        /*0050*/ 	.dword	_ZN39_INTERNAL_593298e1_4_k_cu_41cad58d_45714cuda3std6ranges3__45__cpo9iter_moveE
	.align		8
        /*0058*/ 	.dword	_ZN39_INTERNAL_593298e1_4_k_cu_41cad58d_45714cute7productE
	.align		8
        /*0060*/ 	.dword	_ZN39_INTERNAL_593298e1_4_k_cu_41cad58d_45714cute1_E
	.align		8
        /*0068*/ 	.dword	$str$22
	.align		8
        /*0070*/ 	.dword	$str$23


//--------------------- .text._ZN7cutlass13device_kernelINS_4gemm6kernel13GemmUniversalIN4cute5tupleIJiiiiEEENS1_10collective13CollectiveMmaINS1_34MainloopSm90TmaGmmaWarpSpecializedILi3ENS5_IJNS4_1CILi1EEESB_SB_EEENS1_35KernelTmaWarpSpecializedCooperativeEEENS5_IJNSA_ILi512EEENSA_ILi16EEENSA_ILi64EEEEEENS_10bfloat16_tENS5_IJlSB_lEEESJ_SK_NS4_8TiledMMAINS4_8MMA_AtomIJNS4_4SM904GMMA27MMA_64x16x16_F32BF16BF16_SSILNSO_5MajorE0ELSQ_0ELNSO_7ScaleInE1ELSR_1EEEEEENS4_6LayoutINS5_IJNSA_ILi2EEESB_SB_EEENS5_IJSB_NSA_ILi0EEESX_EEEEENS5_IJNS4_10UnderscoreES10_S10_EEEEENS4_13SM90_TMA_LOADENS4_14ComposedLayoutINS4_7SwizzleILi3ELi4ELi3EEENS4_18smem_ptr_flag_bitsILi16EEENSU_INS5_IJNSA_ILi8EEESH_EEENS5_IJSH_SB_EEEEEEEvNS4_8identityES13_S1D_vS1E_EENS_8epilogue10collective6detail29Sm90TmaWarpSpecializedAdapterINS1H_15DefaultEpilogueISJ_SK_SK_NS1G_6thread17LinearCombinationISJ_Li1EffLNS1L_9ScaleType4KindE0ELNS_15FloatRoundStyleE2ESJ_EENS1_15EpilogueDefaultEEEEEvvEEEEvNT_6ParamsE --------------------------
	.section	.text._ZN7cutlass13device_kernelINS_4gemm6kernel13GemmUniversalIN4cute5tupleIJiiiiEEENS1_10collective13CollectiveMmaINS1_34MainloopSm90TmaGmmaWarpSpecializedILi3ENS5_IJNS4_1CILi1EEESB_SB_EEENS1_35KernelTmaWarpSpecializedCooperativeEEENS5_IJNSA_ILi512EEENSA_ILi16EEENSA_ILi64EEEEEENS_10bfloat16_tENS5_IJlSB_lEEESJ_SK_NS4_8TiledMMAINS4_8MMA_AtomIJNS4_4SM904GMMA27MMA_64x16x16_F32BF16BF16_SSILNSO_5MajorE0ELSQ_0ELNSO_7ScaleInE1ELSR_1EEEEEENS4_6LayoutINS5_IJNSA_ILi2EEESB_SB_EEENS5_IJSB_NSA_ILi0EEESX_EEEEENS5_IJNS4_10UnderscoreES10_S10_EEEEENS4_13SM90_TMA_LOADENS4_14ComposedLayoutINS4_7SwizzleILi3ELi4ELi3EEENS4_18smem_ptr_flag_bitsILi16EEENSU_INS5_IJNSA_ILi8EEESH_EEENS5_IJSH_SB_EEEEEEEvNS4_8identityES13_S1D_vS1E_EENS_8epilogue10collective6detail29Sm90TmaWarpSpecializedAdapterINS1H_15DefaultEpilogueISJ_SK_SK_NS1G_6thread17LinearCombinationISJ_Li1EffLNS1L_9ScaleType4KindE0ELNS_15FloatRoundStyleE2ESJ_EENS1_15EpilogueDefaultEEEEEvvEEEEvNT_6ParamsE,"ax",@progbits
	.align	128
.text._ZN7cutlass13device_kernelINS_4gemm6kernel13GemmUniversalIN4cute5tupleIJiiiiEEENS1_10collective13CollectiveMmaINS1_34MainloopSm90TmaGmmaWarpSpecializedILi3ENS5_IJNS4_1CILi1EEESB_SB_EEENS1_35KernelTmaWarpSpecializedCooperativeEEENS5_IJNSA_ILi512EEENSA_ILi16EEENSA_ILi64EEEEEENS_10bfloat16_tENS5_IJlSB_lEEESJ_SK_NS4_8TiledMMAINS4_8MMA_AtomIJNS4_4SM904GMMA27MMA_64x16x16_F32BF16BF16_SSILNSO_5MajorE0ELSQ_0ELNSO_7ScaleInE1ELSR_1EEEEEENS4_6LayoutINS5_IJNSA_ILi2EEESB_SB_EEENS5_IJSB_NSA_ILi0EEESX_EEEEENS5_IJNS4_10UnderscoreES10_S10_EEEEENS4_13SM90_TMA_LOADENS4_14ComposedLayoutINS4_7SwizzleILi3ELi4ELi3EEENS4_18smem_ptr_flag_bitsILi16EEENSU_INS5_IJNSA_ILi8EEESH_EEENS5_IJSH_SB_EEEEEEEvNS4_8identityES13_S1D_vS1E_EENS_8epilogue10collective6detail29Sm90TmaWarpSpecializedAdapterINS1H_15DefaultEpilogueISJ_SK_SK_NS1G_6thread17LinearCombinationISJ_Li1EffLNS1L_9ScaleType4KindE0ELNS_15FloatRoundStyleE2ESJ_EENS1_15EpilogueDefaultEEEEEvvEEEEvNT_6ParamsE:
        .type           _ZN7cutlass13device_kernelINS_4gemm6kernel13GemmUniversalIN4cute5tupleIJiiiiEEENS1_10collective13CollectiveMmaINS1_34MainloopSm90TmaGmmaWarpSpecializedILi3ENS5_IJNS4_1CILi1EEESB_SB_EEENS1_35KernelTmaWarpSpecializedCooperativeEEENS5_IJNSA_ILi512EEENSA_ILi16EEENSA_ILi64EEEEEENS_10bfloat16_tENS5_IJlSB_lEEESJ_SK_NS4_8TiledMMAINS4_8MMA_AtomIJNS4_4SM904GMMA27MMA_64x16x16_F32BF16BF16_SSILNSO_5MajorE0ELSQ_0ELNSO_7ScaleInE1ELSR_1EEEEEENS4_6LayoutINS5_IJNSA_ILi2EEESB_SB_EEENS5_IJSB_NSA_ILi0EEESX_EEEEENS5_IJNS4_10UnderscoreES10_S10_EEEEENS4_13SM90_TMA_LOADENS4_14ComposedLayoutINS4_7SwizzleILi3ELi4ELi3EEENS4_18smem_ptr_flag_bitsILi16EEENSU_INS5_IJNSA_ILi8EEESH_EEENS5_IJSH_SB_EEEEEEEvNS4_8identityES13_S1D_vS1E_EENS_8epilogue10collective6detail29Sm90TmaWarpSpecializedAdapterINS1H_15DefaultEpilogueISJ_SK_SK_NS1G_6thread17LinearCombinationISJ_Li1EffLNS1L_9ScaleType4KindE0ELNS_15FloatRoundStyleE2ESJ_EENS1_15EpilogueDefaultEEEEEvvEEEEvNT_6ParamsE,@function
        .size           _ZN7cutlass13device_kernelINS_4gemm6kernel13GemmUniversalIN4cute5tupleIJiiiiEEENS1_10collective13CollectiveMmaINS1_34MainloopSm90TmaGmmaWarpSpecializedILi3ENS5_IJNS4_1CILi1EEESB_SB_EEENS1_35KernelTmaWarpSpecializedCooperativeEEENS5_IJNSA_ILi512EEENSA_ILi16EEENSA_ILi64EEEEEENS_10bfloat16_tENS5_IJlSB_lEEESJ_SK_NS4_8TiledMMAINS4_8MMA_AtomIJNS4_4SM904GMMA27MMA_64x16x16_F32BF16BF16_SSILNSO_5MajorE0ELSQ_0ELNSO_7ScaleInE1ELSR_1EEEEEENS4_6LayoutINS5_IJNSA_ILi2EEESB_SB_EEENS5_IJSB_NSA_ILi0EEESX_EEEEENS5_IJNS4_10UnderscoreES10_S10_EEEEENS4_13SM90_TMA_LOADENS4_14ComposedLayoutINS4_7SwizzleILi3ELi4ELi3EEENS4_18smem_ptr_flag_bitsILi16EEENSU_INS5_IJNSA_ILi8EEESH_EEENS5_IJSH_SB_EEEEEEEvNS4_8identityES13_S1D_vS1E_EENS_8epilogue10collective6detail29Sm90TmaWarpSpecializedAdapterINS1H_15DefaultEpilogueISJ_SK_SK_NS1G_6thread17LinearCombinationISJ_Li1EffLNS1L_9ScaleType4KindE0ELNS_15FloatRoundStyleE2ESJ_EENS1_15EpilogueDefaultEEEEEvvEEEEvNT_6ParamsE,(.L_x_128 - _ZN7cutlass13device_kernelINS_4gemm6kernel13GemmUniversalIN4cute5tupleIJiiiiEEENS1_10collective13CollectiveMmaINS1_34MainloopSm90TmaGmmaWarpSpecializedILi3ENS5_IJNS4_1CILi1EEESB_SB_EEENS1_35KernelTmaWarpSpecializedCooperativeEEENS5_IJNSA_ILi512EEENSA_ILi16EEENSA_ILi64EEEEEENS_10bfloat16_tENS5_IJlSB_lEEESJ_SK_NS4_8TiledMMAINS4_8MMA_AtomIJNS4_4SM904GMMA27MMA_64x16x16_F32BF16BF16_SSILNSO_5MajorE0ELSQ_0ELNSO_7ScaleInE1ELSR_1EEEEEENS4_6LayoutINS5_IJNSA_ILi2EEESB_SB_EEENS5_IJSB_NSA_ILi0EEESX_EEEEENS5_IJNS4_10UnderscoreES10_S10_EEEEENS4_13SM90_TMA_LOADENS4_14ComposedLayoutINS4_7SwizzleILi3ELi4ELi3EEENS4_18smem_ptr_flag_bitsILi16EEENSU_INS5_IJNSA_ILi8EEESH_EEENS5_IJSH_SB_EEEEEEEvNS4_8identityES13_S1D_vS1E_EENS_8epilogue10collective6detail29Sm90TmaWarpSpecializedAdapterINS1H_15DefaultEpilogueISJ_SK_SK_NS1G_6thread17LinearCombinationISJ_Li1EffLNS1L_9ScaleType4KindE0ELNS_15FloatRoundStyleE2ESJ_EENS1_15EpilogueDefaultEEEEEvvEEEEvNT_6ParamsE)
        .other          _ZN7cutlass13device_kernelINS_4gemm6kernel13GemmUniversalIN4cute5tupleIJiiiiEEENS1_10collective13CollectiveMmaINS1_34MainloopSm90TmaGmmaWarpSpecializedILi3ENS5_IJNS4_1CILi1EEESB_SB_EEENS1_35KernelTmaWarpSpecializedCooperativeEEENS5_IJNSA_ILi512EEENSA_ILi16EEENSA_ILi64EEEEEENS_10bfloat16_tENS5_IJlSB_lEEESJ_SK_NS4_8TiledMMAINS4_8MMA_AtomIJNS4_4SM904GMMA27MMA_64x16x16_F32BF16BF16_SSILNSO_5MajorE0ELSQ_0ELNSO_7ScaleInE1ELSR_1EEEEEENS4_6LayoutINS5_IJNSA_ILi2EEESB_SB_EEENS5_IJSB_NSA_ILi0EEESX_EEEEENS5_IJNS4_10UnderscoreES10_S10_EEEEENS4_13SM90_TMA_LOADENS4_14ComposedLayoutINS4_7SwizzleILi3ELi4ELi3EEENS4_18smem_ptr_flag_bitsILi16EEENSU_INS5_IJNSA_ILi8EEESH_EEENS5_IJSH_SB_EEEEEEEvNS4_8identityES13_S1D_vS1E_EENS_8epilogue10collective6detail29Sm90TmaWarpSpecializedAdapterINS1H_15DefaultEpilogueISJ_SK_SK_NS1G_6thread17LinearCombinationISJ_Li1EffLNS1L_9ScaleType4KindE0ELNS_15FloatRoundStyleE2ESJ_EENS1_15EpilogueDefaultEEEEEvvEEEEvNT_6ParamsE,@"STO_CUDA_ENTRY STV_DEFAULT"
_ZN7cutlass13device_kernelINS_4gemm6kernel13GemmUniversalIN4cute5tupleIJiiiiEEENS1_10collective13CollectiveMmaINS1_34MainloopSm90TmaGmmaWarpSpecializedILi3ENS5_IJNS4_1CILi1EEESB_SB_EEENS1_35KernelTmaWarpSpecializedCooperativeEEENS5_IJNSA_ILi512EEENSA_ILi16EEENSA_ILi64EEEEEENS_10bfloat16_tENS5_IJlSB_lEEESJ_SK_NS4_8TiledMMAINS4_8MMA_AtomIJNS4_4SM904GMMA27MMA_64x16x16_F32BF16BF16_SSILNSO_5MajorE0ELSQ_0ELNSO_7ScaleInE1ELSR_1EEEEEENS4_6LayoutINS5_IJNSA_ILi2EEESB_SB_EEENS5_IJSB_NSA_ILi0EEESX_EEEEENS5_IJNS4_10UnderscoreES10_S10_EEEEENS4_13SM90_TMA_LOADENS4_14ComposedLayoutINS4_7SwizzleILi3ELi4ELi3EEENS4_18smem_ptr_flag_bitsILi16EEENSU_INS5_IJNSA_ILi8EEESH_EEENS5_IJSH_SB_EEEEEEEvNS4_8identityES13_S1D_vS1E_EENS_8epilogue10collective6detail29Sm90TmaWarpSpecializedAdapterINS1H_15DefaultEpilogueISJ_SK_SK_NS1G_6thread17LinearCombinationISJ_Li1EffLNS1L_9ScaleType4KindE0ELNS_15FloatRoundStyleE2ESJ_EENS1_15EpilogueDefaultEEEEEvvEEEEvNT_6ParamsE:
[----:B------:R-:W0:Y:S01]  /*0000*/  LDC R1, c[0x0][0x28] ;  /* 0x00000a00ff017b82 */ /* 0x000e220000000800 */
[----:B------:R-:W1:Y:S01]  /*0010*/  S2R R3, SR_TID.X ;  /* 0x0000000000037919 */ /* 0x000e620000002100 */
[----:B------:R-:W-:Y:S01]  /*0020*/  ELECT P0, URZ, PT ;  /* 0x00000000003f782f */ /* 0x000fe20003800000 */
[----:B------:R-:W-:Y:S01]  /*0030*/  BSSY B0, `(.L_x_0) ;  /* 0x000000f000007945 */ /* 0x000fe20003800000 */
[--C-:B-1----:R-:W-:Y:S02]  /*0040*/  SHF.R.U32.HI R0, RZ, 0x5, R3.reuse ;  /* 0x00000005ff007819 */ /* 0x102fe40000011603 */
[----:B------:R-:W-:-:S03]  /*0050*/  SHF.R.U32.HI R14, RZ, 0x7, R3 ;  /* 0x00000007ff0e7819 */ /* 0x000fc60000011603 */
[----:B------:R-:W1:Y:S04]  /*0060*/  SHFL.IDX PT, R4, R0, RZ, 0x1f ;  /* 0x00001fff00047589 */ /* 0x000e6800000e0000 */
[----:B------:R2:W3:Y:S01]  /*0070*/  SHFL.IDX PT, R10, R14, RZ, 0x1f ;  /* 0x00001fff0e0a7589 */ /* 0x0004e200000e0000 */
[----:B-1----:R-:W-:-:S13]  /*0080*/  ISETP.NE.OR P0, PT, R4, RZ, !P0 ;  /* 0x000000ff0400720c */ /* 0x002fda0004705670 */
[----:B0-23--:R-:W-:Y:S05]  /*0090*/  @P0 BRA `(.L_x_1) ;  /* 0x0000000000200947 */ /* 0x00dfea0003800000 */
[----:B------:R-:W-:Y:S02]  /*00a0*/  ULDC.64 UR4, c[0x0][0x198] ;  /* 0x0000660000047ab9 */ /* 0x000fe40000000a00 */
[----:B------:R-:W-:Y:S02]  /*00b0*/  UIADD3 UR6, UP0, UR4, 0xf0, URZ ;  /* 0x000000f004067890 */ /* 0x000fe4000ff1e03f */
[----:B------:R-:W-:Y:S02]  /*00c0*/  UIADD3 UR4, UP1, UR4, 0x1f0, URZ ;  /* 0x000001f004047890 */ /* 0x000fe4000ff3e03f */
[----:B------:R-:W-:Y:S02]  /*00d0*/  UIADD3.X UR7, URZ, UR5, URZ, UP0, !UPT ;  /* 0x000000053f077290 */ /* 0x000fe400087fe43f */
[----:B------:R-:W-:-:S07]  /*00e0*/  UIADD3.X UR5, URZ, UR5, URZ, UP1, !UPT ;  /* 0x000000053f057290 */ /* 0x000fce0008ffe43f */
[----:B------:R0:W-:Y:S02]  /*00f0*/  UTMACCTL.PF [UR6] ;  /* 0x00000000060079b9 */ /* 0x0001e40008040000 */
[----:B------:R0:W-:Y:S02]  /*0100*/  UTMACCTL.PF [UR4] ;  /* 0x00000000040079b9 */ /* 0x0001e40008040000 */
[----:B0-----:R-:W-:Y:S01]  /*0110*/  NOP ;  /* 0x0000000000007918 */ /* 0x001fe20000000000 */
.L_x_1:
[----:B------:R-:W-:Y:S05]  /*0120*/  BSYNC B0 ;  /* 0x0000000000007941 */ /* 0x000fea0003800000 */
.L_x_0:
[----:B------:R-:W0:Y:S02]  /*0130*/  SHFL.IDX PT, R2, R0, RZ, 0x1f ;  /* 0x00001fff00027589 */ /* 0x000e2400000e0000 */
[----:B0-----:R-:W-:-:S13]  /*0140*/  ISETP.NE.AND P0, PT, R2, RZ, PT ;  /* 0x000000ff0200720c */ /* 0x001fda0003f05270 */
[----:B------:R-:W-:Y:S05]  /*0150*/  @P0 BRA `(.L_x_2) ;  /* 0x0000000000500947 */ /* 0x000fea0003800000 */
[----:B------:R-:W0:Y:S01]  /*0160*/  S2UR UR8, SR_CgaCtaId ;  /* 0x00000000000879c3 */ /* 0x000e220000008800 */
[----:B------:R-:W-:Y:S01]  /*0170*/  UMOV UR4, 0x400 ;  /* 0x0000040000047882 */ /* 0x000fe20000000000 */
[----:B------:R-:W-:Y:S01]  /*0180*/  UMOV UR5, 0x1 ;  /* 0x0000000100057882 */ /* 0x000fe20000000000 */
[----:B------:R-:W-:Y:S01]  /*0190*/  UMOV UR6, 0x100 ;  /* 0x0000010000067882 */ /* 0x000fe20000000000 */
[----:B------:R-:W-:Y:S01]  /*01a0*/  ELECT P0, URZ, PT ;  /* 0x00000000003f782f */ /* 0x000fe20003800000 */
[----:B------:R-:W-:-:S04]  /*01b0*/  UIADD3 UR6, -UR6, 0x100000, URZ ;  /* 0x0010000006067890 */ /* 0x000fc8000fffe13f */
[----:B------:R-:W-:Y:S02]  /*01c0*/  USHF.L.U32 UR7, UR6, 0xb, URZ ;  /* 0x0000000b06077899 */ /* 0x000fe4000800063f */
[----:B------:R-:W-:Y:S02]  /*01d0*/  USHF.L.U32 UR6, UR6, 0x1, URZ ;  /* 0x0000000106067899 */ /* 0x000fe4000800063f */
[----:B0-----:R-:W-:Y:S02]  /*01e0*/  ULEA UR8, UR8, UR4, 0x18 ;  /* 0x0000000408087291 */ /* 0x001fe4000f8ec03f */
[----:B------:R-:W-:-:S04]  /*01f0*/  UIADD3 UR4, -UR5, 0x100000, URZ ;  /* 0x0010000005047890 */ /* 0x000fc8000fffe13f */
[----:B------:R-:W-:Y:S02]  /*0200*/  USHF.L.U32 UR5, UR4, 0xb, URZ ;  /* 0x0000000b04057899 */ /* 0x000fe4000800063f */
[----:B------:R-:W-:Y:S01]  /*0210*/  USHF.L.U32 UR4, UR4, 0x1, URZ ;  /* 0x0000000104047899 */ /* 0x000fe2000800063f */
[----:B------:R-:W0:Y:S11]  /*0220*/  FENCE.VIEW.ASYNC.S ;  /* 0x00000000000073c6 */ /* 0x000e360000000000 */
[----:B0-----:R0:W1:Y:S01]  /*0230*/  SYNCS.EXCH.64 URZ, [UR8], UR4 ;  /* 0x00000004083f75b2 */ /* 0x0010620008000100 */
[----:B------:R0:W2:Y:S01]  /*0240*/  SYNCS.EXCH.64 URZ, [UR8+0x18], UR6 ;  /* 0x00001806083f75b2 */ /* 0x0000a20008000100 */
[----:B------:R0:W3:Y:S01]  /*0250*/  SYNCS.EXCH.64 URZ, [UR8+0x8], UR4 ;  /* 0x00000804083f75b2 */ /* 0x0000e20008000100 */
[----:B------:R0:W4:Y:S01]  /*0260*/  SYNCS.EXCH.64 URZ, [UR8+0x20], UR6 ;  /* 0x00002006083f75b2 */ /* 0x0001220008000100 */
[----:B------:R0:W0:Y:S01]  /*0270*/  SYNCS.EXCH.64 URZ, [UR8+0x10], UR4 ;  /* 0x00001004083f75b2 */ /* 0x0000220008000100 */
[----:B------:R0:W0:Y:S01]  /*0280*/  SYNCS.EXCH.64 URZ, [UR8+0x28], UR6 ;  /* 0x00002806083f75b2 */ /* 0x0000220008000100 */
[----:B------:R-:W-:Y:S01]  /*0290*/  NOP ;  /* 0x0000000000007918 */ /* 0x000fe20000000000 */
.L_x_2:
[----:B------:R-:W5:Y:S01]  /*02a0*/  SHFL.IDX PT, R0, R0, RZ, 0x1f ;  /* 0x00001fff00007589 */ /* 0x000f6200000e0000 */
[----:B------:R-:W-:Y:S01]  /*02b0*/  ELECT P0, URZ, PT ;  /* 0x00000000003f782f */ /* 0x000fe20003800000 */
[----:B------:R-:W1:Y:S01]  /*02c0*/  LDC R2, c[0x0][0x65c] ;  /* 0x00019700ff027b82 */ /* 0x000e620000000800 */
[----:B------:R-:W-:Y:S01]  /*02d0*/  SHF.R.S32.HI R7, RZ, 0x1f, R4 ;  /* 0x0000001fff077819 */ /* 0x000fe20000011404 */
[----:B------:R-:W2:Y:S01]  /*02e0*/  S2R R5, SR_CTAID.Y ;  /* 0x0000000000057919 */ /* 0x000ea20000002600 */
[----:B0-----:R-:W-:Y:S01]  /*02f0*/  UMOV UR4, 0x20 ;  /* 0x0000002000047882 */ /* 0x001fe20000000000 */
[----:B------:R-:W-:Y:S01]  /*0300*/  NOP ;  /* 0x0000000000007918 */ /* 0x000fe20000000000 */
[----:B------:R-:W-:Y:S01]  /*0310*/  LEA.HI R7, R7, R4, RZ, 0x2 ;  /* 0x0000000407077211 */ /* 0x000fe200078f10ff */
[----:B------:R-:W0:Y:S01]  /*0320*/  S2R R6, SR_CTAID.X ;  /* 0x0000000000067919 */ /* 0x000e220000002500 */
[----:B------:R-:W-:Y:S01]  /*0330*/  ISETP.NE.AND P2, PT, R10, RZ, PT ;  /* 0x000000ff0a00720c */ /* 0x000fe20003f45270 */
[----:B------:R-:W-:Y:S01]  /*0340*/  NOP ;  /* 0x0000000000007918 */ /* 0x000fe20000000000 */
[----:B------:R-:W-:-:S02]  /*0350*/  LOP3.LUT R7, R7, 0xfffffffc, RZ, 0xc0, !PT ;  /* 0xfffffffc07077812 */ /* 0x000fc400078ec0ff */
[----:B-----5:R-:W-:Y:S02]  /*0360*/  ISETP.NE.OR P0, PT, R0, RZ, !P0 ;  /* 0x000000ff0000720c */ /* 0x020fe40004705670 */
[----:B-1----:R-:W-:-:S04]  /*0370*/  ISETP.NE.AND P3, PT, R2, 0x1, PT ;  /* 0x000000010200780c */ /* 0x002fc80003f65270 */
[----:B------:R-:W-:Y:S01]  /*0380*/  P2R R0, PR, RZ, 0x8 ;  /* 0x00000008ff007803 */ /* 0x000fe20000000000 */
[----:B------:R-:W-:Y:S01]  /*0390*/  IMAD.IADD R0, R4, 0x1, -R7 ;  /* 0x0000000104007824 */ /* 0x000fe200078e0a07 */
[----:B------:R-:W-:Y:S01]  /*03a0*/  LOP3.LUT R4, R3, 0x7f, RZ, 0xc0, !PT ;  /* 0x0000007f03047812 */ /* 0x000fe200078ec0ff */
[----:B------:R-:W-:-:S03]  /*03b0*/  IMAD.MOV.U32 R7, RZ, RZ, RZ ;  /* 0x000000ffff077224 */ /* 0x000fc600078e00ff */
[----:B------:R-:W-:Y:S01]  /*03c0*/  ISETP.NE.AND P1, PT, R0, 0x3, PT ;  /* 0x000000030000780c */ /* 0x000fe20003f25270 */
[----:B------:R-:W-:Y:S01]  /*03d0*/  VOTEU.ALL UP0, P0 ;  /* 0x00000000003f7886 */ /* 0x000fe20000000000 */
[----:B------:R-:W-:Y:S01]  /*03e0*/  VOTEU.ALL UP1, P0 ;  /* 0x00000000003f7886 */ /* 0x000fe20000020000 */
[----:B------:R-:W0:Y:S01]  /*03f0*/  @P3 LDC R17, c[0x0][0x10] ;  /* 0x00000400ff113b82 */ /* 0x000e220000000800 */
[----:B--2---:R-:W-:Y:S02]  /*0400*/  @P3 IMAD.MOV.U32 R8, RZ, RZ, R5 ;  /* 0x000000ffff083224 */ /* 0x004fe400078e0005 */
[----:B------:R-:W-:Y:S01]  /*0410*/  @!UP0 UMOV UR6, 0x400 ;  /* 0x0000040000068882 */ /* 0x000fe20000000000 */
[----:B------:R-:W-:-:S04]  /*0420*/  @!UP0 UIADD3 UR4, -UR4, 0x100000, URZ ;  /* 0x0010000004048890 */ /* 0x000fc8000fffe13f */
[----:B------:R-:W-:Y:S02]  /*0430*/  @!UP0 USHF.L.U32 UR5, UR4, 0xb, URZ ;  /* 0x0000000b04058899 */ /* 0x000fe4000800063f */
[----:B------:R-:W-:Y:S01]  /*0440*/  @!UP0 USHF.L.U32 UR4, UR4, 0x1, URZ ;  /* 0x0000000104048899 */ /* 0x000fe2000800063f */
[----:B------:R-:W-:Y:S01]  /*0450*/  @P3 IMAD.MOV.U32 R9, RZ, RZ, RZ ;  /* 0x000000ffff093224 */ /* 0x000fe200078e00ff */
[----:B------:R-:W1:Y:S08]  /*0460*/  @!UP0 S2UR UR7, SR_CgaCtaId ;  /* 0x00000000000789c3 */ /* 0x000e700000008800 */
[----:B------:R-:W2:Y:S01]  /*0470*/  @!P3 LDC R11, c[0x0][0xc] ;  /* 0x00000300ff0bbb82 */ /* 0x000ea20000000800 */
[----:B0-----:R-:W-:Y:S01]  /*0480*/  @P3 IMAD.WIDE.U32 R16, R6, R17, R8 ;  /* 0x0000001106103225 */ /* 0x001fe200078e0008 */
[----:B-1----:R-:W-:Y:S01]  /*0490*/  @!UP0 ULEA UR8, UR7, UR6, 0x18 ;  /* 0x0000000607088291 */ /* 0x002fe2000f8ec03f */
[----:B------:R-:W-:-:S02]  /*04a0*/  VOTEU.ALL UP0, P0 ;  /* 0x00000000003f7886 */ /* 0x000fc40000000000 */
[----:B------:R-:W-:Y:S01]  /*04b0*/  ULDC UR6, c[0x0][0xc] ;  /* 0x0000030000067ab9 */ /* 0x000fe20000000800 */
[----:B------:R-:W-:Y:S01]  /*04c0*/  ISETP.EQ.OR P0, PT, R0, RZ, !P1 ;  /* 0x000000ff0000720c */ /* 0x000fe20004f02670 */
[----:B------:R-:W-:-:S03]  /*04d0*/  ULDC UR7, c[0x0][0x10] ;  /* 0x0000040000077ab9 */ /* 0x000fc60000000800 */
[C---:B------:R-:W-:Y:S01]  /*04e0*/  ISETP.EQ.AND P0, PT, R10.reuse, RZ, P0 ;  /* 0x000000ff0a00720c */ /* 0x040fe20000702270 */
[----:B------:R-:W-:Y:S02]  /*04f0*/  VIADD R10, R10, 0xffffffff ;  /* 0xffffffff0a0a7836 */ /* 0x000fe40000000000 */
[----:B--2---:R-:W-:Y:S01]  /*0500*/  @!P3 IMAD.WIDE.U32 R8, R11, R5, R6 ;  /* 0x000000050b08b225 */ /* 0x004fe200078e0006 */
[----:B------:R-:W0:Y:S02]  /*0510*/  FENCE.VIEW.ASYNC.S ;  /* 0x00000000000073c6 */ /* 0x000e240000000000 */
[----:B0-----:R-:W3:Y:S01]  /*0520*/  @!UP0 SYNCS.EXCH.64 URZ, [UR8+0x40], UR4 ;  /* 0x00004004083f85b2 */ /* 0x001ee20008000100 */
[----:B------:R-:W-:Y:S01]  /*0530*/  SEL R18, RZ, 0x1, !P0 ;  /* 0x00000001ff127807 */ /* 0x000fe20004000000 */
[----:B------:R-:W-:Y:S01]  /*0540*/  @P3 IMAD.MOV.U32 R11, RZ, RZ, RZ ;  /* 0x000000ffff0b3224 */ /* 0x000fe200078e00ff */
[----:B------:R-:W-:Y:S01]  /*0550*/  ISETP.GE.U32.AND P1, PT, R10, 0x2, PT ;  /* 0x000000020a00780c */ /* 0x000fe20003f26070 */
[----:B------:R-:W-:-:S02]  /*0560*/  @!P3 IMAD.MOV.U32 R16, RZ, RZ, R8 ;  /* 0x000000ffff10b224 */ /* 0x000fc400078e0008 */
[----:B------:R-:W-:Y:S01]  /*0570*/  @P3 IMAD.IADD R17, R17, 0x1, R11 ;  /* 0x0000000111113824 */ /* 0x000fe200078e020b */
[----:B------:R-:W-:Y:S01]  /*0580*/  SEL R18, R18, 0x2, P1 ;  /* 0x0000000212127807 */ /* 0x000fe20000800000 */
[----:B------:R-:W-:Y:S01]  /*0590*/  @!P3 IMAD.MOV.U32 R17, RZ, RZ, R9 ;  /* 0x000000ffff11b224 */ /* 0x000fe200078e0009 */
[----:B------:R0:W3:Y:S01]  /*05a0*/  @!UP1 SYNCS.EXCH.64 URZ, [UR8+0x48], UR4 ;  /* 0x00004804083f95b2 */ /* 0x0000e20008000100 */
[----:B------:R-:W-:Y:S01]  /*05b0*/  NOP ;  /* 0x0000000000007918 */ /* 0x000fe20000000000 */
[----:B0-----:R-:W-:-:S03]  /*05c0*/  UIMAD.WIDE.U32 UR4, UR6, UR7, URZ ;  /* 0x00000007060472a5 */ /* 0x001fc6000f8e003f */
[----:B------:R-:W-:Y:S02]  /*05d0*/  ULDC UR6, c[0x0][0x14] ;  /* 0x0000050000067ab9 */ /* 0x000fe40000000800 */
[----:B------:R-:W-:Y:S02]  /*05e0*/  UIMAD.WIDE.U32 UR36, UR4, UR6, URZ ;  /* 0x00000006042472a5 */ /* 0x000fe4000f8e003f */
[----:B------:R-:W-:-:S04]  /*05f0*/  UIMAD UR40, UR5, UR6, URZ ;  /* 0x00000006052872a4 */ /* 0x000fc8000f8e023f */
[----:B------:R-:W-:Y:S01]  /*0600*/  UIADD3 UR40, UR37, UR40, URZ ;  /* 0x0000002825287290 */ /* 0x000fe2000fffe03f */
[----:B---34-:R-:W-:Y:S06]  /*0610*/  BAR.SYNC.DEFER_BLOCKING 0x0 ;  /* 0x0000000000007b1d */ /* 0x018fec0000010000 */
[----:B------:R-:W-:Y:S05]  /*0620*/  @!P2 BRA `(.L_x_3) ;  /* 0x00000050003ca947 */ /* 0x000fea0003800000 */
[----:B------:R-:W-:-:S13]  /*0630*/  ISETP.GT.U32.AND P0, PT, R10, 0x1, PT ;  /* 0x000000010a00780c */ /* 0x000fda0003f04070 */
[----:B------:R-:W-:Y:S05]  /*0640*/  @P0 EXIT ;  /* 0x000000000000094d */ /* 0x000fea0003800000 */
[----:B------:R-:W-:Y:S01]  /*0650*/  ULDC.64 UR4, c[0x0][0x650] ;  /* 0x0001940000047ab9 */ /* 0x000fe20000000a00 */
[----:B------:R-:W-:Y:S01]  /*0660*/  PRMT R0, RZ, 0x7610, R0 ;  /* 0x00007610ff007816 */ /* 0x000fe20000000000 */
[----:B------:R-:W-:Y:S01]  /*0670*/  IMAD.MOV.U32 R73, RZ, RZ, -0x1 ;  /* 0xffffffffff497424 */ /* 0x000fe200078e00ff */
[----:B------:R-:W-:Y:S01]  /*0680*/  ISETP.GE.U32.AND P0, PT, R16, UR4, PT ;  /* 0x0000000410007c0c */ /* 0x000fe2000bf06070 */
[----:B------:R-:W-:Y:S02]  /*0690*/  IMAD.MOV.U32 R72, RZ, RZ, -0x1 ;  /* 0xffffffffff487424 */ /* 0x000fe400078e00ff */
[----:B------:R-:W-:Y:S01]  /*06a0*/  IMAD.MOV.U32 R71, RZ, RZ, -0x1 ;  /* 0xffffffffff477424 */ /* 0x000fe200078e00ff */
[----:B------:R-:W-:-:S13]  /*06b0*/  ISETP.GE.U32.AND.EX P0, PT, R17, UR5, PT, P0 ;  /* 0x0000000511007c0c */ /* 0x000fda000bf06100 */
[----:B------:R-:W-:Y:S05]  /*06c0*/  @P0 BRA `(.L_x_4) ;  /* 0x0000000400540947 */ /* 0x000fea0003800000 */
[----:B------:R-:W0:Y:S01]  /*06d0*/  LDC.64 R20, c[0x0][0x628] ;  /* 0x00018a00ff147b82 */ /* 0x000e220000000a00 */
[----:B------:R-:W-:Y:S02]  /*06e0*/  IMAD.MOV.U32 R8, RZ, RZ, R16 ;  /* 0x000000ffff087224 */ /* 0x000fe400078e0010 */
[----:B------:R-:W-:-:S05]  /*06f0*/  IMAD.MOV.U32 R9, RZ, RZ, R17 ;  /* 0x000000ffff097224 */ /* 0x000fca00078e0011 */
[----:B------:R-:W1:Y:S08]  /*0700*/  LDC R0, c[0x0][0x630] ;  /* 0x00018c00ff007b82 */ /* 0x000e700000000800 */
[----:B------:R-:W2:Y:S01]  /*0710*/  LDC.64 R22, c[0x0][0x620] ;  /* 0x00018800ff167b82 */ /* 0x000ea20000000a00 */
[----:B0-----:R-:W-:-:S04]  /*0720*/  ISETP.NE.U32.AND P0, PT, R20, RZ, PT ;  /* 0x000000ff1400720c */ /* 0x001fc80003f05070 */
[----:B------:R-:W-:-:S13]  /*0730*/  ISETP.NE.AND.EX P0, PT, R21, RZ, PT, P0 ;  /* 0x000000ff1500720c */ /* 0x000fda0003f05300 */
[----:B-12---:R-:W-:Y:S05]  /*0740*/  @!P0 BRA `(.L_x_5) ;  /* 0x0000000000288947 */ /* 0x006fea0003800000 */
[----:B------:R-:W0:Y:S02]  /*0750*/  LDC R13, c[0x0][0x634] ;  /* 0x00018d00ff0d7b82 */ /* 0x000e240000000800 */
[----:B0-----:R-:W-:-:S05]  /*0760*/  IADD3 R13, P0, R16, R13, RZ ;  /* 0x0000000d100d7210 */ /* 0x001fca0007f1e0ff */
[----:B------:R-:W-:-:S04]  /*0770*/  IMAD.X R15, RZ, RZ, R17, P0 ;  /* 0x000000ffff0f7224 */ /* 0x000fc800000e0611 */
[----:B------:R-:W-:-:S04]  /*0780*/  IMAD.WIDE.U32 R8, R15, R20, RZ ;  /* 0x000000140f087225 */ /* 0x000fc800078e00ff */
[----:B------:R-:W-:-:S04]  /*0790*/  IMAD.WIDE.U32 R10, P0, R13, R21, R8 ;  /* 0x000000150d0a7225 */ /* 0x000fc80007800008 */
[----:B------:R-:W-:-:S04]  /*07a0*/  IMAD.WIDE.U32 R8, R13, R20, RZ ;  /* 0x000000140d087225 */ /* 0x000fc800078e00ff */
[----:B------:R-:W-:Y:S01]  /*07b0*/  IMAD.X R13, RZ, RZ, RZ, P0 ;  /* 0x000000ffff0d7224 */ /* 0x000fe200000e06ff */
[----:B------:R-:W-:Y:S01]  /*07c0*/  IADD3 RZ, P0, R9, R10, RZ ;  /* 0x0000000a09ff7210 */ /* 0x000fe20007f1e0ff */
[----:B------:R-:W-:-:S04]  /*07d0*/  IMAD.MOV.U32 R12, RZ, RZ, R11 ;  /* 0x000000ffff0c7224 */ /* 0x000fc800078e000b */
[----:B------:R-:W-:-:S08]  /*07e0*/  IMAD.WIDE.U32.X R8, R15, R21, R12, P0 ;  /* 0x000000150f087225 */ /* 0x000fd000000e040c */
.L_x_5:
[-CC-:B------:R-:W-:Y:S01]  /*07f0*/  SHF.R.U64 R71, R8, R0.reuse, R9.reuse ;  /* 0x0000000008477219 */ /* 0x180fe20000001209 */
[----:B------:R-:W0:Y:S01]  /*0800*/  LDC R12, c[0x0][0x618] ;  /* 0x00018600ff0c7b82 */ /* 0x000e220000000800 */
[----:B------:R-:W-:Y:S01]  /*0810*/  SHF.R.U32.HI R7, RZ, R0, R9 ;  /* 0x00000000ff077219 */ /* 0x000fe20000011609 */
[----:B------:R-:W-:Y:S01]  /*0820*/  ULDC UR4, c[0x0][0x150] ;  /* 0x0000540000047ab9 */ /* 0x000fe20000000800 */
[----:B------:R-:W-:Y:S02]  /*0830*/  IADD3 R11, P0, RZ, -R71, RZ ;  /* 0x80000047ff0b7210 */ /* 0x000fe40007f1e0ff */
[----:B------:R-:W-:-:S03]  /*0840*/  I2FP.F32.U32 R0, R6 ;  /* 0x0000000600007245 */ /* 0x000fc60000201000 */
[----:B------:R-:W1:Y:S01]  /*0850*/  LDC.64 R30, c[0x0][0x640] ;  /* 0x00019000ff1e7b82 */ /* 0x000e620000000a00 */
[----:B------:R-:W-:Y:S02]  /*0860*/  IMAD.X R13, RZ, RZ, ~R7, P0 ;  /* 0x000000ffff0d7224 */ /* 0x000fe400000e0e07 */
[----:B------:R-:W-:Y:S01]  /*0870*/  FMUL R0, R0, UR4 ;  /* 0x0000000400007c20 */ /* 0x000fe20008400000 */
[----:B------:R-:W-:Y:S01]  /*0880*/  IMAD.WIDE.U32 R8, R11, R22, R16 ;  /* 0x000000160b087225 */ /* 0x000fe200078e0010 */
[----:B------:R-:W-:-:S03]  /*0890*/  ULDC UR4, c[0x0][0x154] ;  /* 0x0000550000047ab9 */ /* 0x000fc60000000800 */
[----:B------:R-:W-:Y:S01]  /*08a0*/  IMAD R10, R13, R22, RZ ;  /* 0x000000160d0a7224 */ /* 0x000fe200078e02ff */
[----:B------:R-:W2:Y:S01]  /*08b0*/  LDC R7, c[0x0][0x144] ;  /* 0x00005100ff077b82 */ /* 0x000ea20000000800 */
[----:B------:R-:W3:Y:S02]  /*08c0*/  F2I.U32.TRUNC.NTZ R0, R0 ;  /* 0x0000000000007305 */ /* 0x000ee4000020f000 */
[----:B------:R-:W-:-:S04]  /*08d0*/  IMAD R11, R11, R23, R10 ;  /* 0x000000170b0b7224 */ /* 0x000fc800078e020a */
[----:B------:R-:W-:Y:S01]  /*08e0*/  IMAD.IADD R9, R9, 0x1, R11 ;  /* 0x0000000109097824 */ /* 0x000fe200078e020b */
[----:B------:R-:W4:Y:S01]  /*08f0*/  LDC R24, c[0x0][0x608] ;  /* 0x00018200ff187b82 */ /* 0x000f220000000800 */
[----:B------:R-:W-:-:S03]  /*0900*/  IMAD.MOV.U32 R11, RZ, RZ, -0x1 ;  /* 0xffffffffff0b7424 */ /* 0x000fc600078e00ff */
[-CC-:B0-----:R-:W-:Y:S02]  /*0910*/  SHF.R.U64 R22, R8, R12.reuse, R9.reuse ;  /* 0x0000000c08167219 */ /* 0x181fe40000001209 */
[----:B------:R-:W-:Y:S02]  /*0920*/  I2FP.F32.U32 R8, R5 ;  /* 0x0000000500087245 */ /* 0x000fe40000201000 */
[----:B------:R-:W0:Y:S01]  /*0930*/  LDC R28, c[0x0][0x658] ;  /* 0x00019600ff1c7b82 */ /* 0x000e220000000800 */
[----:B-1----:R-:W-:Y:S01]  /*0940*/  ISETP.NE.U32.AND P0, PT, R30, RZ, PT ;  /* 0x000000ff1e00720c */ /* 0x002fe20003f05070 */
[----:B---3--:R-:W-:Y:S02]  /*0950*/  IMAD.MOV R10, RZ, RZ, -R0 ;  /* 0x000000ffff0a7224 */ /* 0x008fe400078e0a00 */
[----:B------:R-:W-:Y:S01]  /*0960*/  FMUL R8, R8, UR4 ;  /* 0x0000000408087c20 */ /* 0x000fe20008400000 */
[----:B------:R-:W-:Y:S02]  /*0970*/  SHF.R.U32.HI R9, RZ, R12, R9 ;  /* 0x0000000cff097219 */ /* 0x000fe40000011609 */
[----:B------:R-:W-:Y:S01]  /*0980*/  ISETP.NE.AND.EX P0, PT, R31, RZ, PT, P0 ;  /* 0x000000ff1f00720c */ /* 0x000fe20003f05300 */
[----:B------:R1:W3:Y:S01]  /*0990*/  F2I.U32.TRUNC.NTZ R15, R8 ;  /* 0x00000008000f7305 */ /* 0x0002e2000020f000 */
[----:B------:R-:W1:Y:S01]  /*09a0*/  LDC R20, c[0x0][0x148] ;  /* 0x00005200ff147b82 */ /* 0x000e620000000800 */
[----:B--2---:R-:W-:-:S07]  /*09b0*/  IMAD R0, R7, R10, R6 ;  /* 0x0000000a07007224 */ /* 0x004fce00078e0206 */
[----:B------:R-:W2:Y:S01]  /*09c0*/  LDC R26, c[0x0][0x600] ;  /* 0x00018000ff1a7b82 */ /* 0x000ea20000000800 */
[-CC-:B----4-:R-:W-:Y:S02]  /*09d0*/  SHF.R.U64 R32, R22, R24.reuse, R9.reuse ;  /* 0x0000001816207219 */ /* 0x190fe40000001209 */
[----:B------:R-:W-:Y:S01]  /*09e0*/  SHF.R.U32.HI R7, RZ, R24, R9 ;  /* 0x00000018ff077219 */ /* 0x000fe20000011609 */
[----:B------:R-:W-:-:S04]  /*09f0*/  IMAD.MOV.U32 R9, RZ, RZ, 0x1 ;  /* 0x00000001ff097424 */ /* 0x000fc800078e00ff */
[----:B------:R-:W4:Y:S01]  /*0a00*/  LDC R21, c[0x0][0x648] ;  /* 0x00019200ff157b82 */ /* 0x000f220000000800 */
[-C--:B0-----:R-:W-:Y:S02]  /*0a10*/  SHF.L.U32 R6, R11, R28.reuse, RZ ;  /* 0x0000001c0b067219 */ /* 0x081fe400000006ff */
[--C-:B------:R-:W-:Y:S02]  /*0a20*/  SHF.R.U64 R24, R32, R28, R7.reuse ;  /* 0x0000001c20187219 */ /* 0x100fe40000001207 */
[----:B------:R-:W-:Y:S02]  /*0a30*/  LOP3.LUT R13, RZ, R6, RZ, 0x33, !PT ;  /* 0x00000006ff0d7212 */ /* 0x000fe400078e33ff */
[-C--:B------:R-:W-:Y:S01]  /*0a40*/  SHF.R.U32.HI R7, RZ, R28.reuse, R7 ;  /* 0x0000001cff077219 */ /* 0x080fe20000011607 */
[----:B------:R-:W0:Y:S01]  /*0a50*/  LDC R23, c[0x0][0x638] ;  /* 0x00018e00ff177b82 */ /* 0x000e220000000800 */
[----:B------:R-:W-:Y:S01]  /*0a60*/  SHF.L.U32 R12, R9, R28, RZ ;  /* 0x0000001c090c7219 */ /* 0x000fe200000006ff */
[----:B------:R-:W-:-:S06]  /*0a70*/  IMAD.MOV.U32 R6, RZ, RZ, R24 ;  /* 0x000000ffff067224 */ /* 0x000fcc00078e0018 */
[----:B------:R-:W0:Y:S01]  /*0a80*/  LDC R73, c[0x0][0x610] ;  /* 0x00018400ff497b82 */ /* 0x000e220000000800 */
[----:B-1-3--:R-:W-:Y:S05]  /*0a90*/  @!P0 BRA `(.L_x_6) ;  /* 0x0000000000288947 */ /* 0x00afea0003800000 */
[----:B------:R-:W1:Y:S02]  /*0aa0*/  LDC R11, c[0x0][0x64c] ;  /* 0x00019300ff0b7b82 */ /* 0x000e640000000800 */
[----:B-1----:R-:W-:-:S05]  /*0ab0*/  IADD3 R11, P0, R24, R11, RZ ;  /* 0x0000000b180b7210 */ /* 0x002fca0007f1e0ff */
        /* <DEDUP_REMOVED lines=8> */
.L_x_6:
[----:B----4-:R-:W-:Y:S01]  /*0b40*/  SHF.R.U64 R6, R6, R21, R7 ;  /* 0x0000001506067219 */ /* 0x010fe20000001207 */
[----:B--2---:R-:W-:Y:S01]  /*0b50*/  VIADD R7, R26, 0xffffffff ;  /* 0xffffffff1a077836 */ /* 0x004fe20000000000 */
[----:B------:R-:W-:Y:S01]  /*0b60*/  LOP3.LUT R13, R32, R13, RZ, 0xc0, !PT ;  /* 0x0000000d200d7212 */ /* 0x000fe200078ec0ff */
[----:B------:R-:W-:Y:S02]  /*0b70*/  IMAD.MOV R15, RZ, RZ, -R15 ;  /* 0x000000ffff0f7224 */ /* 0x000fe400078e0a0f */
[----:B------:R-:W-:Y:S02]  /*0b80*/  IMAD.MOV R8, RZ, RZ, -R6 ;  /* 0x000000ffff087224 */ /* 0x000fe400078e0a06 */
[----:B------:R-:W-:Y:S01]  /*0b90*/  IMAD R13, R12, R6, R13 ;  /* 0x000000060c0d7224 */ /* 0x000fe200078e020d */
[----:B------:R-:W-:Y:S01]  /*0ba0*/  LOP3.LUT R6, R22, R7, RZ, 0xc0, !PT ;  /* 0x0000000716067212 */ /* 0x000fe200078ec0ff */
[----:B------:R-:W-:Y:S02]  /*0bb0*/  @P3 IMAD R0, R20, R15, R5 ;  /* 0x0000000f14003224 */ /* 0x000fe400078e0205 */
[----:B0-----:R-:W-:-:S02]  /*0bc0*/  IMAD R5, R8, R23, R24 ;  /* 0x0000001708057224 */ /* 0x001fc400078e0218 */
[----:B------:R-:W-:Y:S02]  /*0bd0*/  IMAD R73, R13, R73, R0 ;  /* 0x000000490d497224 */ /* 0x000fe400078e0200 */
[----:B------:R-:W-:Y:S02]  /*0be0*/  IMAD R6, R5, R26, R6 ;  /* 0x0000001a05067224 */ /* 0x000fe400078e0206 */
[----:B------:R-:W-:-:S03]  /*0bf0*/  IMAD.MOV.U32 R0, RZ, RZ, 0x1 ;  /* 0x00000001ff007424 */ /* 0x000fc600078e00ff */
[----:B------:R-:W-:Y:S02]  /*0c00*/  SEL R72, R6, R73, !P3 ;  /* 0x0000004906487207 */ /* 0x000fe40005800000 */
[----:B------:R-:W-:-:S07]  /*0c10*/  SEL R73, R73, R6, !P3 ;  /* 0x0000000649497207 */ /* 0x000fce0005800000 */
.L_x_4:
[----:B------:R-:W-:-:S08]  /*0c20*/  NOP ;  /* 0x0000000000007918 */ /* 0x000fd00000000000 */
[----:B------:R-:W0:Y:S02]  /*0c30*/  USETMAXREG.TRY_ALLOC.CTAPOOL UP0, 0xe8 ;  /* 0x000000e8000079c8 */ /* 0x000e240008000600 */
[----:B0-----:R-:W-:-:S13]  /*0c40*/  PLOP3.LUT P0, PT, PT, PT, UP0, 0x80, 0x0 ;  /* 0x000000000000781c */ /* 0x001fda0003f0f008 */
[----:B------:R-:W-:Y:S05]  /*0c50*/  @!P0 BRA `(.L_x_4) ;  /* 0xfffffffc00f08947 */ /* 0x000fea000383ffff */
[----:B------:R-:W-:Y:S01]  /*0c60*/  ULDC.64 UR4, c[0x0][0x598] ;  /* 0x0001660000047ab9 */ /* 0x000fe20000000a00 */
[----:B------:R-:W-:Y:S01]  /*0c70*/  ULDC.64 UR50, c[0x0][0x208] ;  /* 0x0000820000327ab9 */ /* 0x000fe20000000a00 */
[----:B------:R-:W-:-:S04]  /*0c80*/  ISETP.NE.U32.AND P0, PT, RZ, UR4, PT ;  /* 0x00000004ff007c0c */ /* 0x000fc8000bf05070 */
[----:B------:R-:W-:-:S13]  /*0c90*/  ISETP.NE.AND.EX P0, PT, RZ, UR5, PT, P0 ;  /* 0x00000005ff007c0c */ /* 0x000fda000bf05300 */
[----:B------:R-:W-:Y:S05]  /*0ca0*/  @!P0 BRA `(.L_x_7) ;  /* 0x00000000001c8947 */ /* 0x000fea0003800000 */
[----:B------:R-:W0:Y:S02]  /*0cb0*/  LDC.64 R6, c[0x0][0x598] ;  /* 0x00016600ff067b82 */ /* 0x000e240000000a00 */
[----:B0-----:R-:W2:Y:S02]  /*0cc0*/  LDG.E.64 R6, desc[UR50][R6.64] ;  /* 0x0000003206067981 */ /* 0x001ea4000c1e1b00 */
[----:B--2---:R-:W-:-:S04]  /*0cd0*/  ISETP.NE.U32.AND P0, PT, R6, RZ, PT ;  /* 0x000000ff0600720c */ /* 0x004fc80003f05070 */
[----:B------:R-:W-:-:S13]  /*0ce0*/  ISETP.NE.AND.EX P0, PT, R7, RZ, PT, P0 ;  /* 0x000000ff0700720c */ /* 0x000fda0003f05300 */
[----:B------:R-:W-:Y:S05]  /*0cf0*/  @!P0 BRA `(.L_x_7) ;  /* 0x0000000000088947 */ /* 0x000fea0003800000 */
[----:B------:R0:W5:Y:S01]  /*0d00*/  LD.E R19, desc[UR50][R6.64] ;  /* 0x0000003206137980 */ /* 0x000162000c101900 */
[----:B------:R-:W-:Y:S05]  /*0d10*/  BRA `(.L_x_8) ;  /* 0x0000000000247947 */ /* 0x000fea0003800000 */
.L_x_7:
[----:B------:R-:W-:Y:S02]  /*0d20*/  ULDC.64 UR4, c[0x0][0x588] ;  /* 0x0001620000047ab9 */ /* 0x000fe40000000a00 */
[----:B------:R-:W-:-:S04]  /*0d30*/  ISETP.NE.U32.AND P0, PT, RZ, UR4, PT ;  /* 0x00000004ff007c0c */ /* 0x000fc8000bf05070 */
[----:B------:R-:W-:-:S13]  /*0d40*/  ISETP.NE.AND.EX P0, PT, RZ, UR5, PT, P0 ;  /* 0x00000005ff007c0c */ /* 0x000fda000bf05300 */
[----:B------:R-:W-:Y:S05]  /*0d50*/  @!P0 BRA `(.L_x_9) ;  /* 0x00000000000c8947 */ /* 0x000fea0003800000 */
[----:B------:R-:W0:Y:S02]  /*0d60*/  LDC.64 R6, c[0x0][0x588] ;  /* 0x00016200ff067b82 */ /* 0x000e240000000a00 */
[----:B0-----:R1:W5:Y:S01]  /*0d70*/  LDG.E R19, desc[UR50][R6.64] ;  /* 0x0000003206137981 */ /* 0x001362000c1e1900 */
[----:B------:R-:W-:Y:S05]  /*0d80*/  BRA `(.L_x_8) ;  /* 0x0000000000087947 */ /* 0x000fea0003800000 */
.L_x_9:
[----:B------:R-:W-:Y:S02]  /*0d90*/  ULDC UR4, c[0x0][0x580] ;  /* 0x0001600000047ab9 */ /* 0x000fe40000000800 */
[----:B------:R-:W-:-:S07]  /*0da0*/  IMAD.U32 R19, RZ, RZ, UR4 ;  /* 0x00000004ff137e24 */ /* 0x000fce000f8e00ff */
.L_x_8:
[----:B------:R-:W-:Y:S02]  /*0db0*/  ULDC.64 UR4, c[0x0][0x5a0] ;  /* 0x0001680000047ab9 */ /* 0x000fe40000000a00 */
[----:B------:R-:W-:-:S04]  /*0dc0*/  ISETP.NE.U32.AND P0, PT, RZ, UR4, PT ;  /* 0x00000004ff007c0c */ /* 0x000fc8000bf05070 */
[----:B------:R-:W-:-:S13]  /*0dd0*/  ISETP.NE.AND.EX P0, PT, RZ, UR5, PT, P0 ;  /* 0x00000005ff007c0c */ /* 0x000fda000bf05300 */
[----:B------:R-:W-:Y:S05]  /*0de0*/  @!P0 BRA `(.L_x_10) ;  /* 0x00000000001c8947 */ /* 0x000fea0003800000 */
[----:B01----:R-:W0:Y:S02]  /*0df0*/  LDC.64 R6, c[0x0][0x5a0] ;  /* 0x00016800ff067b82 */ /* 0x003e240000000a00 */
[----:B0-----:R-:W2:Y:S02]  /*0e00*/  LDG.E.64 R6, desc[UR50][R6.64] ;  /* 0x0000003206067981 */ /* 0x001ea4000c1e1b00 */
[----:B--2---:R-:W-:-:S04]  /*0e10*/  ISETP.NE.U32.AND P0, PT, R6, RZ, PT ;  /* 0x000000ff0600720c */ /* 0x004fc80003f05070 */
[----:B------:R-:W-:-:S13]  /*0e20*/  ISETP.NE.AND.EX P0, PT, R7, RZ, PT, P0 ;  /* 0x000000ff0700720c */ /* 0x000fda0003f05300 */
[----:B------:R-:W-:Y:S05]  /*0e30*/  @!P0 BRA `(.L_x_10) ;  /* 0x0000000000088947 */ /* 0x000fea0003800000 */
[----:B------:R0:W5:Y:S01]  /*0e40*/  LD.E R56, desc[UR50][R6.64] ;  /* 0x0000003206387980 */ /* 0x000162000c101900 */
[----:B------:R-:W-:Y:S05]  /*0e50*/  BRA `(.L_x_11) ;  /* 0x0000000000247947 */ /* 0x000fea0003800000 */
.L_x_10:
[----:B------:R-:W-:Y:S02]  /*0e60*/  ULDC.64 UR4, c[0x0][0x590] ;  /* 0x0001640000047ab9 */ /* 0x000fe40000000a00 */
[----:B------:R-:W-:-:S04]  /*0e70*/  ISETP.NE.U32.AND P0, PT, RZ, UR4, PT ;  /* 0x00000004ff007c0c */ /* 0x000fc8000bf05070 */
[----:B------:R-:W-:-:S13]  /*0e80*/  ISETP.NE.AND.EX P0, PT, RZ, UR5, PT, P0 ;  /* 0x00000005ff007c0c */ /* 0x000fda000bf05300 */
[----:B------:R-:W-:Y:S05]  /*0e90*/  @!P0 BRA `(.L_x_12) ;  /* 0x00000000000c8947 */ /* 0x000fea0003800000 */
[----:B------:R-:W2:Y:S02]  /*0ea0*/  LDC.64 R56, c[0x0][0x590] ;  /* 0x00016400ff387b82 */ /* 0x000ea40000000a00 */
[----:B--2---:R2:W5:Y:S01]  /*0eb0*/  LDG.E R56, desc[UR50][R56.64] ;  /* 0x0000003238387981 */ /* 0x004562000c1e1900 */
[----:B------:R-:W-:Y:S05]  /*0ec0*/  BRA `(.L_x_11) ;  /* 0x0000000000087947 */ /* 0x000fea0003800000 */
.L_x_12:
[----:B------:R-:W-:Y:S02]  /*0ed0*/  ULDC UR4, c[0x0][0x584] ;  /* 0x0001610000047ab9 */ /* 0x000fe40000000800 */
[----:B------:R-:W-:-:S07]  /*0ee0*/  IMAD.U32 R56, RZ, RZ, UR4 ;  /* 0x00000004ff387e24 */ /* 0x000fce000f8e00ff */
.L_x_11:
[----:B------:R-:W-:-:S13]  /*0ef0*/  LOP3.LUT P0, RZ, R0, 0xff, RZ, 0xc0, !PT ;  /* 0x000000ff00ff7812 */ /* 0x000fda000780c0ff */
[----:B------:R-:W-:Y:S05]  /*0f00*/  @!P0 EXIT ;  /* 0x000000000000894d */ /* 0x000fea0003800000 */
[----:B01----:R-:W2:Y:S01]  /*0f10*/  LDC.64 R6, c[0x0][0x5c8] ;  /* 0x00017200ff067b82 */ /* 0x003ea20000000a00 */
[----:B------:R-:W-:Y:S01]  /*0f20*/  ULDC.64 UR4, c[0x0][0x288] ;  /* 0x0000a20000047ab9 */ /* 0x000fe20000000a00 */
[----:B------:R-:W-:Y:S01]  /*0f30*/  LOP3.LUT R14, R14, 0x1, RZ, 0xc0, !PT ;  /* 0x000000010e0e7812 */ /* 0x000fe200078ec0ff */
[----:B------:R-:W-:Y:S01]  /*0f40*/  IMAD.U32 R5, RZ, RZ, UR4 ;  /* 0x00000004ff057e24 */ /* 0x000fe2000f8e00ff */
[----:B------:R-:W-:Y:S01]  /*0f50*/  UIADD3 UR4, UR5, 0x3f, URZ ;  /* 0x0000003f05047890 */ /* 0x000fe2000fffe03f */
[----:B------:R-:W-:Y:S01]  /*0f60*/  SHF.R.U32.HI R0, RZ, 0x2, R3 ;  /* 0x00000002ff007819 */ /* 0x000fe20000011603 */
[----:B------:R-:W-:Y:S01]  /*0f70*/  ULDC.64 UR42, c[0x0][0x5b0] ;  /* 0x00016c00002a7ab9 */ /* 0x000fe20000000a00 */
[----:B------:R-:W-:Y:S01]  /*0f80*/  SHF.R.U32.HI R4, RZ, 0x1, R4 ;  /* 0x00000001ff047819 */ /* 0x000fe20000011604 */
[----:B------:R-:W0:Y:S01]  /*0f90*/  LDC R60, c[0x0][0x658] ;  /* 0x00019600ff3c7b82 */ /* 0x000e220000000800 */
[----:B------:R-:W-:Y:S01]  /*0fa0*/  USHF.R.S32.HI UR5, URZ, 0x1f, UR4 ;  /* 0x0000001f3f057899 */ /* 0x000fe20008011404 */
[----:B------:R-:W-:Y:S01]  /*0fb0*/  LOP3.LUT R62, R3, 0x3, RZ, 0xc0, !PT ;  /* 0x00000003033e7812 */ /* 0x000fe200078ec0ff */
[----:B------:R-:W-:Y:S01]  /*0fc0*/  IMAD.SHL.U32 R9, R14, 0x40, RZ ;  /* 0x000000400e097824 */ /* 0x000fe200078e00ff */
[----:B------:R-:W-:Y:S01]  /*0fd0*/  LOP3.LUT R0, R0, 0x7, RZ, 0xc0, !PT ;  /* 0x0000000700007812 */ /* 0x000fe200078ec0ff */
[----:B------:R-:W-:Y:S01]  /*0fe0*/  ULEA.HI UR5, UR5, UR4, URZ, 0x6 ;  /* 0x0000000405057291 */ /* 0x000fe2000f8f303f */
[----:B------:R-:W-:Y:S01]  /*0ff0*/  LOP3.LUT R23, R4, 0x30, RZ, 0xc0, !PT ;  /* 0x0000003004177812 */ /* 0x000fe200078ec0ff */
[----:B------:R-:W-:Y:S01]  /*1000*/  IMAD R62, R62, -0x2, R5 ;  /* 0xfffffffe3e3e7824 */ /* 0x000fe200078e0205 */
[--C-:B------:R-:W-:Y:S01]  /*1010*/  LOP3.LUT R22, R9, 0x40, R0.reuse, 0xe2, !PT ;  /* 0x0000004009167812 */ /* 0x100fe200078ee200 */
[----:B------:R-:W-:Y:S01]  /*1020*/  USHF.L.U64.HI UR41, UR42, 0x8, UR43 ;  /* 0x000000082a297899 */ /* 0x000fe2000801022b */
[-C--:B------:R-:W-:Y:S01]  /*1030*/  IADD3 R5, RZ, -R23.reuse, -R0 ;  /* 0x80000017ff057210 */ /* 0x080fe20007ffe800 */
[----:B------:R-:W-:Y:S01]  /*1040*/  IMAD.MOV.U32 R9, RZ, RZ, -0x1 ;  /* 0xffffffffff097424 */ /* 0x000fe200078e00ff */
[----:B------:R-:W-:Y:S01]  /*1050*/  USHF.R.S32.HI UR43, URZ, 0x6, UR5 ;  /* 0x000000063f2b7899 */ /* 0x000fe20008011405 */
[----:B------:R-:W-:Y:S01]  /*1060*/  IMAD.MOV.U32 R11, RZ, RZ, 0x1 ;  /* 0x00000001ff0b7424 */ /* 0x000fe200078e00ff */
[----:B------:R-:W-:Y:S01]  /*1070*/  LOP3.LUT R64, R3, 0x80, RZ, 0xc0, !PT ;  /* 0x0000008003407812 */ /* 0x000fe200078ec0ff */
[----:B------:R-:W-:Y:S01]  /*1080*/  IMAD R5, R14, -0x40, R5 ;  /* 0xffffffc00e057824 */ /* 0x000fe200078e0205 */
[----:B------:R-:W-:Y:S01]  /*1090*/  UISETP.LT.AND UP0, UPT, UR43, 0x1, UPT ;  /* 0x000000012b00788c */ /* 0x000fe2000bf01270 */
[----:B--2---:R-:W-:Y:S01]  /*10a0*/  IMAD.SHL.U32 R57, R6, 0x100, RZ ;  /* 0x0000010006397824 */ /* 0x004fe200078e00ff */
[----:B------:R-:W-:Y:S01]  /*10b0*/  ULDC UR4, c[0x0][0x284] ;  /* 0x0000a10000047ab9 */ /* 0x000fe20000000800 */
[----:B------:R-:W-:Y:S01]  /*10c0*/  LOP3.LUT R22, R22, R23, RZ, 0xfc, !PT ;  /* 0x0000001716167212 */ /* 0x000fe200078efcff */
[----:B------:R-:W-:Y:S01]  /*10d0*/  USHF.L.U32 UR42, UR42, 0x8, URZ ;  /* 0x000000082a2a7899 */ /* 0x000fe2000800063f */
[C-C-:B------:R-:W-:Y:S01]  /*10e0*/  SHF.L.U64.HI R61, R6.reuse, 0x3, R7.reuse ;  /* 0x00000003063d7819 */ /* 0x140fe20000010207 */
[----:B------:R-:W-:Y:S01]  /*10f0*/  USEL UR47, UR43, 0x1, UP0 ;  /* 0x000000012b2f7887 */ /* 0x000fe20008000000 */
[C---:B------:R-:W-:Y:S01]  /*1100*/  SHF.L.U64.HI R59, R6.reuse, 0x8, R7 ;  /* 0x00000008063b7819 */ /* 0x040fe20000010207 */
[----:B------:R-:W-:Y:S01]  /*1110*/  IMAD.SHL.U32 R58, R6, 0x8, RZ ;  /* 0x00000008063a7824 */ /* 0x000fe200078e00ff */
[-C--:B0-----:R-:W-:Y:S01]  /*1120*/  SHF.L.U32 R9, R9, R60.reuse, RZ ;  /* 0x0000003c09097219 */ /* 0x081fe200000006ff */
[----:B------:R-:W-:Y:S01]  /*1130*/  IMAD.SHL.U32 R63, R3, 0x2, RZ ;  /* 0x00000002033f7824 */ /* 0x000fe200078e00ff */
[----:B------:R-:W-:Y:S01]  /*1140*/  SHF.L.U32 R60, R11, R60, RZ ;  /* 0x0000003c0b3c7219 */ /* 0x000fe200000006ff */
[----:B------:R-:W-:Y:S01]  /*1150*/  VIADD R69, R5, UR4 ;  /* 0x0000000405457c36 */ /* 0x000fe20008000000 */
[----:B------:R-:W-:Y:S01]  /*1160*/  LOP3.LUT R70, R18, 0x1, RZ, 0xfc, !PT ;  /* 0x0000000112467812 */ /* 0x000fe200078efcff */
[----:B------:R-:W-:Y:S01]  /*1170*/  IMAD.MOV.U32 R23, RZ, RZ, RZ ;  /* 0x000000ffff177224 */ /* 0x000fe200078e00ff */
[----:B------:R-:W-:Y:S01]  /*1180*/  SHF.R.U32.HI R64, RZ, 0x7, R64 ;  /* 0x00000007ff407819 */ /* 0x000fe20000011640 */
[----:B------:R-:W-:Y:S01]  /*1190*/  ULOP3.LUT UR44, UR42, 0x2, URZ, 0xfc, !UPT ;  /* 0x000000022a2c7892 */ /* 0x000fe2000f8efc3f */
[----:B------:R-:W-:Y:S01]  /*11a0*/  LOP3.LUT R65, RZ, R9, RZ, 0x33, !PT ;  /* 0x00000009ff417212 */ /* 0x000fe200078e33ff */
[----:B------:R-:W-:Y:S01]  /*11b0*/  ULOP3.LUT UR45, UR42, 0x10, URZ, 0xfc, !UPT ;  /* 0x000000102a2d7892 */ /* 0x000fe2000f8efc3f */
[C---:B------:R-:W-:Y:S01]  /*11c0*/  LOP3.LUT R66, R57.reuse, 0x2, RZ, 0xfc, !PT ;  /* 0x0000000239427812 */ /* 0x040fe200078efcff */
[----:B------:R-:W-:Y:S01]  /*11d0*/  ULOP3.LUT UR46, UR42, 0x12, URZ, 0xfc, !UPT ;  /* 0x000000122a2e7892 */ /* 0x000fe2000f8efc3f */
[C---:B------:R-:W-:Y:S01]  /*11e0*/  LOP3.LUT R67, R57.reuse, 0x10, RZ, 0xfc, !PT ;  /* 0x0000001039437812 */ /* 0x040fe200078efcff */
[----:B------:R-:W-:Y:S01]  /*11f0*/  UIADD3 UR47, UR43, -UR47, URZ ;  /* 0x8000002f2b2f7290 */ /* 0x000fe2000fffe03f */
[----:B------:R-:W-:Y:S01]  /*1200*/  LOP3.LUT R68, R57, 0x12, RZ, 0xfc, !PT ;  /* 0x0000001239447812 */ /* 0x000fe200078efcff */
[----:B------:R-:W-:Y:S01]  /*1210*/  UMOV UR38, URZ ;  /* 0x0000003f00267c82 */ /* 0x000fe20008000000 */
[----:B------:R-:W-:-:S09]  /*1220*/  UMOV UR39, URZ ;  /* 0x0000003f00277c82 */ /* 0x000fd20008000000 */
.L_x_94:
[----:B0-----:R-:W0:Y:S01]  /*1230*/  SHFL.IDX PT, R0, R64, RZ, 0x1f ;  /* 0x00001fff40007589 */ /* 0x001e2200000e0000 */
[----:B------:R-:W1:Y:S01]  /*1240*/  S2UR UR6, SR_CgaCtaId ;  /* 0x00000000000679c3 */ /* 0x000e620000008800 */
[----:B------:R-:W-:Y:S01]  /*1250*/  UMOV UR49, 0x400 ;  /* 0x0000040000317882 */ /* 0x000fe20000000000 */
[----:B0-----:R-:W-:Y:S01]  /*1260*/  R2UR UR4, R0 ;  /* 0x00000000000472ca */ /* 0x001fe200000e0000 */
[----:B-1----:R-:W-:-:S12]  /*1270*/  ULEA UR49, UR6, UR49, 0x18 ;  /* 0x0000003106317291 */ /* 0x002fd8000f8ec03f */
[----:B------:R-:W-:-:S04]  /*1280*/  ULEA.HI UR5, UR4, UR4, URZ, 0x1 ;  /* 0x0000000404057291 */ /* 0x000fc8000f8f083f */
[----:B------:R-:W-:-:S04]  /*1290*/  ULOP3.LUT UR5, UR5, 0x7fffe, URZ, 0xc0, !UPT ;  /* 0x0007fffe05057892 */ /* 0x000fc8000f8ec03f */
[----:B------:R-:W-:-:S03]  /*12a0*/  UIADD3 UR5, UR4, -UR5, URZ ;  /* 0x8000000504057290 */ /* 0x000fc6000fffe03f */
[----:B------:R-:W-:Y:S01]  /*12b0*/  ULDC UR4, c[0x0][0x28c] ;  /* 0x0000a30000047ab9 */ /* 0x000fe20000000800 */
[----:B------:R-:W-:Y:S01]  /*12c0*/  ULEA UR5, UR5, UR49, 0xd ;  /* 0x0000003105057291 */ /* 0x000fe2000f8e683f */
[----:B------:R-:W-:-:S03]  /*12d0*/  ISETP.LT.AND P0, PT, RZ, UR4, PT ;  /* 0x00000004ff007c0c */ /* 0x000fc6000bf01270 */
[----:B------:R-:W-:-:S04]  /*12e0*/  UIADD3 UR5, UR5, 0x100, URZ ;  /* 0x0000010005057890 */ /* 0x000fc8000fffe03f */
[----:B------:R-:W-:-:S04]  /*12f0*/  USHF.R.U32.HI UR5, URZ, 0x4, UR5 ;  /* 0x000000043f057899 */ /* 0x000fc80008011605 */
[----:B------:R-:W-:-:S04]  /*1300*/  ULOP3.LUT UR5, UR5, 0x3fff, URZ, 0xc0, !UPT ;  /* 0x00003fff05057892 */ /* 0x000fc8000f8ec03f */
[----:B------:R-:W-:Y:S01]  /*1310*/  ULOP3.LUT UR48, UR5, 0x10000, URZ, 0xfc, !UPT ;  /* 0x0001000005307892 */ /* 0x000fe2000f8efc3f */
[----:B--2-45:R-:W-:Y:S11]  /*1320*/  @P0 BRA `(.L_x_13) ;  /* 0x0000000000400947 */ /* 0x034ff60003800000 */
[----:B------:R-:W-:Y:S01]  /*1330*/  MOV R0, 0x0 ;  /* 0x0000000000007802 */ /* 0x000fe20000000f00 */
[----:B------:R-:W-:Y:S01]  /*1340*/  ULDC.64 UR4, c[0x4][0x68] ;  /* 0x01001a0000047ab9 */ /* 0x000fe20000000a00 */
[----:B------:R-:W-:Y:S01]  /*1350*/  ULDC.64 UR6, c[0x4][0x8] ;  /* 0x0100020000067ab9 */ /* 0x000fe20000000a00 */
[----:B------:R-:W-:Y:S01]  /*1360*/  IMAD.U32 R4, RZ, RZ, UR4 ;  /* 0x00000004ff047e24 */ /* 0x000fe2000f8e00ff */
[----:B------:R0:W1:Y:S01]  /*1370*/  LDC.64 R14, c[0x4][R0] ;  /* 0x01000000000e7b82 */ /* 0x0000620000000a00 */
[----:B------:R-:W-:Y:S01]  /*1380*/  IMAD.U32 R5, RZ, RZ, UR5 ;  /* 0x00000005ff057e24 */ /* 0x000fe2000f8e00ff */
[----:B------:R-:W-:Y:S01]  /*1390*/  ULDC.64 UR4, c[0x4][0x70] ;  /* 0x01001c0000047ab9 */ /* 0x000fe20000000a00 */
[----:B------:R-:W-:Y:S02]  /*13a0*/  IMAD.U32 R10, RZ, RZ, UR6 ;  /* 0x00000006ff0a7e24 */ /* 0x000fe4000f8e00ff */
[----:B------:R-:W-:Y:S02]  /*13b0*/  IMAD.U32 R6, RZ, RZ, UR4 ;  /* 0x00000004ff067e24 */ /* 0x000fe4000f8e00ff */
[----:B------:R-:W-:-:S02]  /*13c0*/  IMAD.U32 R7, RZ, RZ, UR5 ;  /* 0x00000005ff077e24 */ /* 0x000fc4000f8e00ff */
[----:B------:R-:W-:Y:S02]  /*13d0*/  IMAD.U32 R11, RZ, RZ, UR7 ;  /* 0x00000007ff0b7e24 */ /* 0x000fe4000f8e00ff */
[----:B------:R-:W-:Y:S02]  /*13e0*/  IMAD.MOV.U32 R8, RZ, RZ, 0x1e1 ;  /* 0x000001e1ff087424 */ /* 0x000fe400078e00ff */
[----:B------:R-:W-:Y:S02]  /*13f0*/  IMAD.MOV.U32 R12, RZ, RZ, 0x1 ;  /* 0x00000001ff0c7424 */ /* 0x000fe400078e00ff */
[----:B0-----:R-:W-:-:S07]  /*1400*/  IMAD.MOV.U32 R13, RZ, RZ, RZ ;  /* 0x000000ffff0d7224 */ /* 0x001fce00078e00ff */
[----:B------:R-:W-:-:S07]  /*1410*/  LEPC R20, `(.L_x_13) ;  /* 0x000000001014794e */ /* 0x000fce0000000000 */
[----:B-1---5:R-:W-:Y:S05]  /*1420*/  CALL.ABS.NOINC R14 ;  /* 0x000000000e007343 */ /* 0x022fea0003c00000 */
.L_x_13:
[----:B------:R-:W-:-:S13]  /*1430*/  ISETP.NE.AND P0, PT, R70, 0x3, PT ;  /* 0x000000034600780c */ /* 0x000fda0003f05270 */
[----:B------:R-:W-:Y:S05]  /*1440*/  @!P0 BRA `(.L_x_14) ;  /* 0x0000000000048947 */ /* 0x000fea0003800000 */
[----:B------:R-:W-:Y:S01]  /*1450*/  BPT.TRAP 0x1 ;  /* 0x000000040000795c */ /* 0x000fe20000300000 */
.L_x_14:
[----:B------:R-:W-:Y:S02]  /*1460*/  IMAD.U32 R3, RZ, RZ, UR39 ;  /* 0x00000027ff037e24 */ /* 0x000fe4000f8e00ff */
[----:B------:R-:W-:-:S03]  /*1470*/  IMAD.U32 R0, RZ, RZ, UR38 ;  /* 0x00000026ff007e24 */ /* 0x000fc6000f8e00ff */
[----:B------:R-:W-:Y:S02]  /*1480*/  LEA R3, R3, UR49, 0x3 ;  /* 0x0000003103037c11 */ /* 0x000fe4000f8e18ff */
[----:B------:R-:W-:-:S04]  /*1490*/  SHF.L.U32 R0, R0, 0x1f, RZ ;  /* 0x0000001f00007819 */ /* 0x000fc800000006ff */
[----:B------:R0:W1:Y:S01]  /*14a0*/  SYNCS.PHASECHK.TRANS64.TRYWAIT P1, [R3+URZ], R0 ;  /* 0x00000000030075a7 */ /* 0x000062000802017f */
[----:B------:R-:W-:Y:S05]  /*14b0*/  @!P0 BRA `(.L_x_15) ;  /* 0x0000000000048947 */ /* 0x000fea0003800000 */
[----:B------:R-:W-:Y:S01]  /*14c0*/  BPT.TRAP 0x1 ;  /* 0x000000040000795c */ /* 0x000fe20000300000 */
.L_x_15:
[----:B------:R-:W-:-:S05]  /*14d0*/  IMAD.U32 R4, RZ, RZ, UR47 ;  /* 0x0000002fff047e24 */ /* 0x000fca000f8e00ff */
[----:B------:R-:W-:Y:S01]  /*14e0*/  ISETP.GE.AND P2, PT, R4, 0x1, PT ;  /* 0x000000010400780c */ /* 0x000fe20003f46270 */
[----:B-1----:R-:W-:-:S12]  /*14f0*/  @P1 BRA `(.L_x_16) ;  /* 0x0000000000081947 */ /* 0x002fd80003800000 */
[----:B------:R-:W1:Y:S02]  /*1500*/  SYNCS.PHASECHK.TRANS64.TRYWAIT P1, [R3+URZ], R0 ;  /* 0x00000000030075a7 */ /* 0x000e64000802017f */
[----:B-1----:R-:W-:Y:S05]  /*1510*/  @!P1 BRA `(.L_x_17) ;  /* 0x0000005400cc9947 */ /* 0x002fea0003800000 */
.L_x_16:
[----:B------:R-:W-:Y:S05]  /*1520*/  WARPSYNC.ALL ;  /* 0x0000000000007948 */ /* 0x000fea0003800000 */
[----:B------:R-:W-:Y:S01]  /*1530*/  UIADD3 UR49, UR49, 0x30100, URZ ;  /* 0x0003010031317890 */ /* 0x000fe2000fffe03f */
[----:B------:R-:W-:Y:S01]  /*1540*/  WARPGROUP.ARRIVE ;  /* 0x00000000000079c5 */ /* 0x000fe20000000000 */
[----:B------:R-:W-:Y:S02]  /*1550*/  ULEA UR5, UR39, UR48, 0xc ;  /* 0x0000003027057291 */ /* 0x000fe4000f8e603f */
[----:B------:R-:W-:Y:S01]  /*1560*/  USHF.R.U32.HI UR49, URZ, 0x4, UR49 ;  /* 0x000000043f317899 */ /* 0x000fe20008011631 */
[----:B------:R-:W-:Y:S01]  /*1570*/  UMOV UR9, 0x40000040 ;  /* 0x4000004000097882 */ /* 0x000fe20000000000 */
[----:B------:R-:W-:-:S02]  /*1580*/  UMOV UR11, 0x40000040 ;  /* 0x40000040000b7882 */ /* 0x000fc40000000000 */
[----:B------:R-:W-:Y:S01]  /*1590*/  ULOP3.LUT UR4, UR49, 0x3fff, URZ, 0xc0, !UPT ;  /* 0x00003fff31047892 */ /* 0x000fe2000f8ec03f */
[----:B------:R-:W-:Y:S01]  /*15a0*/  UMOV UR8, UR5 ;  /* 0x0000000500087c82 */ /* 0x000fe20008000000 */
[----:B------:R-:W-:Y:S02]  /*15b0*/  UIADD3 UR7, UR5, 0x400, URZ ;  /* 0x0000040005077890 */ /* 0x000fe4000fffe03f */
[----:B------:R-:W-:Y:S02]  /*15c0*/  ULOP3.LUT UR4, UR4, 0x10000, URZ, 0xfc, !UPT ;  /* 0x0001000004047892 */ /* 0x000fe4000f8efc3f */
[----:B------:R-:W-:Y:S02]  /*15d0*/  UIADD3 UR12, UR5, 0x800, URZ ;  /* 0x00000800050c7890 */ /* 0x000fe4000fffe03f */
[----:B------:R-:W-:Y:S02]  /*15e0*/  ULEA UR6, UR39, UR4, 0x7 ;  /* 0x0000000427067291 */ /* 0x000fe4000f8e383f */
[----:B------:R-:W-:-:S05]  /*15f0*/  UIADD3 UR13, UR5, 0xc00, URZ ;  /* 0x00000c00050d7890 */ /* 0x000fca000fffe03f */
[----:B------:R-:W-:Y:S02]  /*1600*/  UMOV UR10, UR6 ;  /* 0x00000006000a7c82 */ /* 0x000fe40008000000 */
[----:B------:R-:W-:Y:S01]  /*1610*/  HGMMA.64x16x16.F32.BF16 R48, gdesc[UR8], RZ, !UPT, gsb0 ;  /* 0x00200000083079f0 */ /* 0x000fe2000c0018ff */
[----:B------:R-:W-:Y:S01]  /*1620*/  UMOV UR8, UR7 ;  /* 0x0000000700087c82 */ /* 0x000fe20008000000 */
[----:B------:R-:W-:Y:S01]  /*1630*/  UMOV UR9, 0x40000040 ;  /* 0x4000004000097882 */ /* 0x000fe20000000000 */
[----:B------:R-:W-:Y:S01]  /*1640*/  UIADD3 UR7, UR5, 0x402, URZ ;  /* 0x0000040205077890 */ /* 0x000fe2000fffe03f */
[----:B------:R-:W-:Y:S02]  /*1650*/  WARPGROUP.DEPBAR.LE gsb0, 0x0 ;  /* 0x00008000000079c5 */ /* 0x000fe40000010000 */
[----:B------:R-:W-:-:S06]  /*1660*/  WARPGROUP.ARRIVE ;  /* 0x00000000000079c5 */ /* 0x000fcc0000000000 */
        /* <DEDUP_REMOVED lines=13> */
[----:B------:R-:W-:Y:S02]  /*1740*/  UIADD3 UR8, UR5, 0x2, URZ ;  /* 0x0000000205087890 */ /* 0x000fe4000fffe03f */
[----:B------:R-:W-:Y:S01]  /*1750*/  UIADD3 UR10, UR6, 0x2, URZ ;  /* 0x00000002060a7890 */ /* 0x000fe2000fffe03f */
[----:B------:R-:W-:Y:S01]  /*1760*/  UMOV UR9, 0x40000040 ;  /* 0x4000004000097882 */ /* 0x000fe20000000000 */
[----:B------:R-:W-:Y:S01]  /*1770*/  UMOV UR11, 0x40000040 ;  /* 0x40000040000b7882 */ /* 0x000fe20000000000 */
[----:B------:R-:W-:Y:S02]  /*1780*/  WARPGROUP.DEPBAR.LE gsb0, 0x0 ;  /* 0x00008000000079c5 */ /* 0x000fe40000010000 */
[----:B------:R-:W-:-:S06]  /*1790*/  WARPGROUP.ARRIVE ;  /* 0x00000000000079c5 */ /* 0x000fcc0000000000 */
[----:B------:R-:W-:Y:S01]  /*17a0*/  HGMMA.64x16x16.F32.BF16 R48, gdesc[UR8], R48, gsb0 ;  /* 0x00200000083079f0 */ /* 0x000fe20008001830 */
[----:B------:R-:W-:Y:S01]  /*17b0*/  UMOV UR8, UR7 ;  /* 0x0000000700087c82 */ /* 0x000fe20008000000 */
[----:B------:R-:W-:Y:S01]  /*17c0*/  UMOV UR9, 0x40000040 ;  /* 0x4000004000097882 */ /* 0x000fe20000000000 */
[----:B------:R-:W-:Y:S01]  /*17d0*/  UIADD3 UR7, UR5, 0x404, URZ ;  /* 0x0000040405077890 */ /* 0x000fe2000fffe03f */
        /* <DEDUP_REMOVED lines=38> */
[----:B------:R-:W-:Y:S02]  /*1a40*/  UIADD3 UR8, UR5, 0x6, URZ ;  /* 0x0000000605087890 */ /* 0x000fe4000fffe03f */
[----:B------:R-:W-:Y:S01]  /*1a50*/  UIADD3 UR10, UR6, 0x6, URZ ;  /* 0x00000006060a7890 */ /* 0x000fe2000fffe03f */
[----:B------:R-:W-:Y:S01]  /*1a60*/  UMOV UR9, 0x40000040 ;  /* 0x4000004000097882 */ /* 0x000fe20000000000 */
[----:B------:R-:W-:Y:S01]  /*1a70*/  UMOV UR11, 0x40000040 ;  /* 0x40000040000b7882 */ /* 0x000fe20000000000 */
[----:B------:R-:W-:Y:S02]  /*1a80*/  UIADD3 UR6, UR5, 0x406, URZ ;  /* 0x0000040605067890 */ /* 0x000fe4000fffe03f */
        /* <DEDUP_REMOVED lines=18> */
[----:B------:R-:W-:Y:S03]  /*1bb0*/  HGMMA.64x16x16.F32.BF16 R24, gdesc[UR8], R24, gsb0 ;  /* 0x00200000081879f0 */ /* 0x000fe60008001818 */
[----:B------:R-:W-:Y:S02]  /*1bc0*/  WARPGROUP.DEPBAR.LE gsb0, 0x0 ;  /* 0x00008000000079c5 */ /* 0x000fe40000010000 */
[----:B------:R-:W-:Y:S05]  /*1bd0*/  @!P2 BRA `(.L_x_18) ;  /* 0x00000008003ca947 */ /* 0x000fea0003800000 */
[----:B------:R-:W-:Y:S01]  /*1be0*/  UIADD3 UR7, UR39, 0x1, URZ ;  /* 0x0000000127077890 */ /* 0x000fe2000fffe03f */
[----:B01----:R-:W-:Y:S01]  /*1bf0*/  IMAD.U32 R0, RZ, RZ, UR47 ;  /* 0x0000002fff007e24 */ /* 0x003fe2000f8e00ff */
[----:B------:R-:W-:Y:S02]  /*1c00*/  UMOV UR6, UR39 ;  /* 0x0000002700067c82 */ /* 0x000fe40008000000 */
[----:B------:R-:W-:-:S04]  /*1c10*/  UISETP.NE.AND UP0, UPT, UR7, 0x3, UPT ;  /* 0x000000030700788c */ /* 0x000fc8000bf05270 */
[----:B------:R-:W-:Y:S02]  /*1c20*/  USEL UR5, URZ, 0x1, UP0 ;  /* 0x000000013f057887 */ /* 0x000fe40008000000 */
[----:B------:R-:W-:Y:S02]  /*1c30*/  USEL UR7, UR7, URZ, UP0 ;  /* 0x0000003f07077287 */ /* 0x000fe40008000000 */
[----:B------:R-:W-:-:S06]  /*1c40*/  ULOP3.LUT UR5, UR38, UR5, URZ, 0x3c, !UPT ;  /* 0x0000000526057292 */ /* 0x000fcc000f8e3c3f */
[----:B------:R-:W-:-:S07]  /*1c50*/  IMAD.U32 R5, RZ, RZ, UR5 ;  /* 0x00000005ff057e24 */ /* 0x000fce000f8e00ff */
.L_x_25:
[----:B01----:R-:W-:Y:S05]  /*1c60*/  @!P0 BRA `(.L_x_19) ;  /* 0x0000000000048947 */ /* 0x003fea0003800000 */
[----:B------:R-:W-:Y:S01]  /*1c70*/  BPT.TRAP 0x1 ;  /* 0x000000040000795c */ /* 0x000fe20000300000 */
.L_x_19:
[----:B------:R-:W0:Y:S01]  /*1c80*/  S2UR UR8, SR_CgaCtaId ;  /* 0x00000000000879c3 */ /* 0x000e220000008800 */
[----:B------:R-:W-:Y:S01]  /*1c90*/  UMOV UR5, 0x400 ;  /* 0x0000040000057882 */ /* 0x000fe20000000000 */
[----:B------:R-:W-:Y:S01]  /*1ca0*/  SHF.L.U32 R3, R5, 0x1f, RZ ;  /* 0x0000001f05037819 */ /* 0x000fe200000006ff */
[----:B0-----:R-:W-:-:S04]  /*1cb0*/  ULEA UR5, UR8, UR5, 0x18 ;  /* 0x0000000508057291 */ /* 0x001fc8000f8ec03f */
[----:B------:R-:W-:-:S09]  /*1cc0*/  ULEA UR8, UR7, UR5, 0x3 ;  /* 0x0000000507087291 */ /* 0x000fd2000f8e183f */
[----:B------:R0:W1:Y:S01]  /*1cd0*/  SYNCS.PHASECHK.TRANS64.TRYWAIT P1, [UR8], R3 ;  /* 0x00000003ff0075a7 */ /* 0x0000620008020148 */
[----:B------:R-:W-:Y:S05]  /*1ce0*/  @!P0 BRA `(.L_x_20) ;  /* 0x0000000000048947 */ /* 0x000fea0003800000 */
[----:B------:R-:W-:Y:S01]  /*1cf0*/  BPT.TRAP 0x1 ;  /* 0x000000040000795c */ /* 0x000fe20000300000 */
.L_x_20:
[----:B-1----:R-:W-:Y:S05]  /*1d00*/  @P1 BRA `(.L_x_21) ;  /* 0x0000000000081947 */ /* 0x002fea0003800000 */
[----:B------:R-:W1:Y:S02]  /*1d10*/  SYNCS.PHASECHK.TRANS64.TRYWAIT P1, [UR8], R3 ;  /* 0x00000003ff0075a7 */ /* 0x000e640008020148 */
[----:B-1----:R-:W-:Y:S05]  /*1d20*/  @!P1 BRA `(.L_x_22) ;  /* 0x0000004c00dc9947 */ /* 0x002fea0003800000 */
.L_x_21:
[----:B------:R-:W-:Y:S01]  /*1d30*/  ULEA UR13, UR7, UR4, 0x7 ;  /* 0x00000004070d7291 */ /* 0x000fe2000f8e383f */
[----:B------:R-:W-:Y:S01]  /*1d40*/  WARPGROUP.ARRIVE ;  /* 0x00000000000079c5 */ /* 0x000fe20000000000 */
[----:B------:R-:W-:Y:S01]  /*1d50*/  ULEA UR12, UR7, UR48, 0xc ;  /* 0x00000030070c7291 */ /* 0x000fe2000f8e603f */
[----:B------:R-:W-:Y:S01]  /*1d60*/  UMOV UR11, 0x40000040 ;  /* 0x40000040000b7882 */ /* 0x000fe20000000000 */
[----:B------:R-:W-:Y:S02]  /*1d70*/  UMOV UR9, 0x40000040 ;  /* 0x4000004000097882 */ /* 0x000fe40000000000 */
[----:B------:R-:W-:Y:S01]  /*1d80*/  UIADD3 UR14, UR12, 0x400, URZ ;  /* 0x000004000c0e7890 */ /* 0x000fe2000fffe03f */
[----:B------:R-:W-:Y:S02]  /*1d90*/  UMOV UR10, UR13 ;  /* 0x0000000d000a7c82 */ /* 0x000fe40008000000 */
[----:B------:R-:W-:Y:S01]  /*1da0*/  UMOV UR8, UR12 ;  /* 0x0000000c00087c82 */ /* 0x000fe20008000000 */
[----:B------:R-:W-:Y:S01]  /*1db0*/  UIADD3 UR15, UR12, 0x800, URZ ;  /* 0x000008000c0f7890 */ /* 0x000fe2000fffe03f */
[----:B------:R-:W-:Y:S01]  /*1dc0*/  HGMMA.64x16x16.F32.BF16 R48, gdesc[UR8], R48, gsb0 ;  /* 0x00200000083079f0 */ /* 0x000fe20008001830 */
[----:B------:R-:W-:Y:S01]  /*1dd0*/  UMOV UR9, 0x40000040 ;  /* 0x4000004000097882 */ /* 0x000fe20000000000 */
[----:B------:R-:W-:Y:S01]  /*1de0*/  UMOV UR8, UR14 ;  /* 0x0000000e00087c82 */ /* 0x000fe20008000000 */
[----:B------:R-:W-:-:S02]  /*1df0*/  UIADD3 UR16, UR12, 0xc00, URZ ;  /* 0x00000c000c107890 */ /* 0x000fc4000fffe03f */
        /* <DEDUP_REMOVED lines=90> */
[----:B------:R-:W-:Y:S01]  /*23a0*/  BPT.TRAP 0x1 ;  /* 0x000000040000795c */ /* 0x000fe20000300000 */
.L_x_23:
[----:B------:R-:W-:Y:S01]  /*23b0*/  ULEA UR5, UR6, UR5, 0x3 ;  /* 0x0000000506057291 */ /* 0x000fe2000f8e183f */
[----:B------:R-:W-:-:S03]  /*23c0*/  ISETP.GT.U32.AND P1, PT, R18, 0x1, PT ;  /* 0x000000011200780c */ /* 0x000fc60003f24070 */
[----:B------:R-:W-:-:S04]  /*23d0*/  UIADD3 UR5, UR5, 0x18, URZ ;  /* 0x0000001805057890 */ /* 0x000fc8000fffe03f */
[----:B------:R-:W-:-:S09]  /*23e0*/  UPRMT UR5, URZ, 0x654, UR5 ;  /* 0x000006543f057896 */ /* 0x000fd20008000005 */
[----:B------:R-:W-:Y:S01]  /*23f0*/  SYNCS.ARRIVE.TRANS64.RED.A1T0 RZ, [UR5], RZ ;  /* 0x000000ffffff79a7 */ /* 0x000fe20008100405 */
[----:B------:R-:W-:Y:S05]  /*2400*/  @P1 BRA `(.L_x_24) ;  /* 0x0000000000041947 */ /* 0x000fea0003800000 */
[----:B------:R-:W-:Y:S01]  /*2410*/  BPT.TRAP 0x1 ;  /* 0x000000040000795c */ /* 0x000fe20000300000 */
.L_x_24:
[----:B------:R-:W-:Y:S01]  /*2420*/  UIADD3 UR7, UR7, 0x1, URZ ;  /* 0x0000000107077890 */ /* 0x000fe2000fffe03f */
[C---:B------:R-:W-:Y:S01]  /*2430*/  ISETP.GT.AND P1, PT, R0.reuse, 0x1, PT ;  /* 0x000000010000780c */ /* 0x040fe20003f24270 */
[----:B------:R-:W-:Y:S01]  /*2440*/  UIADD3 UR6, UR6, 0x1, URZ ;  /* 0x0000000106067890 */ /* 0x000fe2000fffe03f */
[----:B------:R-:W-:Y:S01]  /*2450*/  VIADD R0, R0, 0xffffffff ;  /* 0xffffffff00007836 */ /* 0x000fe20000000000 */
[----:B------:R-:W-:Y:S02]  /*2460*/  UISETP.NE.AND UP0, UPT, UR7, 0x3, UPT ;  /* 0x000000030700788c */ /* 0x000fe4000bf05270 */
[----:B------:R-:W-:Y:S02]  /*2470*/  UISETP.NE.AND UP1, UPT, UR6, 0x3, UPT ;  /* 0x000000030600788c */ /* 0x000fe4000bf25270 */
[----:B------:R-:W-:Y:S02]  /*2480*/  USEL UR5, URZ, 0x1, UP0 ;  /* 0x000000013f057887 */ /* 0x000fe40008000000 */
[----:B------:R-:W-:-:S02]  /*2490*/  USEL UR7, UR7, URZ, UP0 ;  /* 0x0000003f07077287 */ /* 0x000fc40008000000 */
[----:B------:R-:W-:Y:S02]  /*24a0*/  USEL UR6, UR6, URZ, UP1 ;  /* 0x0000003f06067287 */ /* 0x000fe40008800000 */
[----:B------:R-:W-:Y:S01]  /*24b0*/  LOP3.LUT R5, R5, UR5, RZ, 0x3c, !PT ;  /* 0x0000000505057c12 */ /* 0x000fe2000f8e3cff */
[----:B------:R-:W-:Y:S09]  /*24c0*/  @P1 BRA `(.L_x_25) ;  /* 0xfffffff400e41947 */ /* 0x000ff2000383ffff */
.L_x_18:
[----:B01----:R-:W0:Y:S02]  /*24d0*/  LDC R0, c[0x0][0x28c] ;  /* 0x0000a300ff007b82 */ /* 0x003e240000000800 */
[----:B0-----:R-:W-:-:S13]  /*24e0*/  ISETP.GE.AND P1, PT, R0, 0x1, PT ;  /* 0x000000010000780c */ /* 0x001fda0003f26270 */
[----:B------:R-:W-:Y:S05]  /*24f0*/  @!P1 BRA `(.L_x_26) ;  /* 0x0000000000409947 */ /* 0x000fea0003800000 */
[----:B------:R-:W-:Y:S05]  /*2500*/  @!P0 BRA `(.L_x_27) ;  /* 0x0000000000048947 */ /* 0x000fea0003800000 */
[----:B------:R-:W-:Y:S01]  /*2510*/  BPT.TRAP 0x1 ;  /* 0x000000040000795c */ /* 0x000fe20000300000 */
.L_x_27:
[----:B------:R-:W0:Y:S01]  /*2520*/  S2UR UR7, SR_CgaCtaId ;  /* 0x00000000000779c3 */ /* 0x000e220000008800 */
[----:B------:R-:W-:Y:S01]  /*2530*/  UIADD3 UR6, UR47, UR39, URZ ;  /* 0x000000272f067290 */ /* 0x000fe2000fffe03f */
[----:B------:R-:W-:-:S03]  /*2540*/  ISETP.GT.U32.AND P0, PT, R18, 0x1, PT ;  /* 0x000000011200780c */ /* 0x000fc60003f04070 */
[----:B------:R-:W-:-:S04]  /*2550*/  UIMAD.WIDE.U32 UR4, UR6, -0x55555555, URZ ;  /* 0xaaaaaaab060478a5 */ /* 0x000fc8000f8e003f */
[----:B------:R-:W-:-:S03]  /*2560*/  USHF.R.U32.HI UR4, URZ, 0x1, UR5 ;  /* 0x000000013f047899 */ /* 0x000fc60008011605 */
[----:B------:R-:W-:Y:S01]  /*2570*/  UMOV UR5, 0x400 ;  /* 0x0000040000057882 */ /* 0x000fe20000000000 */
[----:B------:R-:W-:Y:S02]  /*2580*/  UIMAD UR6, UR4, -0x3, UR6 ;  /* 0xfffffffd040678a4 */ /* 0x000fe4000f8e0206 */
[----:B0-----:R-:W-:-:S04]  /*2590*/  ULEA UR5, UR7, UR5, 0x18 ;  /* 0x0000000507057291 */ /* 0x001fc8000f8ec03f */
[----:B------:R-:W-:-:S04]  /*25a0*/  ULEA UR6, UR6, UR5, 0x3 ;  /* 0x0000000506067291 */ /* 0x000fc8000f8e183f */
[----:B------:R-:W-:-:S04]  /*25b0*/  UIADD3 UR6, UR6, 0x18, URZ ;  /* 0x0000001806067890 */ /* 0x000fc8000fffe03f */
[----:B------:R-:W-:-:S09]  /*25c0*/  UPRMT UR6, URZ, 0x654, UR6 ;  /* 0x000006543f067896 */ /* 0x000fd20008000006 */
[----:B------:R-:W-:Y:S01]  /*25d0*/  SYNCS.ARRIVE.TRANS64.RED.A1T0 RZ, [UR6], RZ ;  /* 0x000000ffffff79a7 */ /* 0x000fe20008100406 */
[----:B------:R-:W-:Y:S05]  /*25e0*/  @P0 BRA `(.L_x_26) ;  /* 0x0000000000040947 */ /* 0x000fea0003800000 */
[----:B------:R-:W-:Y:S01]  /*25f0*/  BPT.TRAP 0x1 ;  /* 0x000000040000795c */ /* 0x000fe20000300000 */
.L_x_26:
[----:B------:R-:W-:Y:S01]  /*2600*/  IMAD.SHL.U32 R3, R72, 0x10, RZ ;  /* 0x0000001048037824 */ /* 0x000fe200078e00ff */
[----:B------:R-:W-:Y:S01]  /*2610*/  UIADD3 UR39, UR43, UR39, URZ ;  /* 0x000000272b277290 */ /* 0x000fe2000fffe03f */
[----:B------:R-:W-:Y:S01]  /*2620*/  SHF.R.S32.HI R11, RZ, 0x1f, R71 ;  /* 0x0000001fff0b7819 */ /* 0x000fe20000011447 */
[----:B------:R-:W-:Y:S01]  /*2630*/  ULDC UR7, c[0x0][0x288] ;  /* 0x0000a20000077ab9 */ /* 0x000fe20000000800 */
[----:B------:R-:W-:Y:S01]  /*2640*/  IMAD.SHL.U32 R6, R73, 0x200, RZ ;  /* 0x0000020049067824 */ /* 0x000fe200078e00ff */
[C---:B------:R-:W-:Y:S01]  /*2650*/  LOP3.LUT R12, R3.reuse, 0x6, R63, 0xf8, !PT ;  /* 0x00000006030c7812 */ /* 0x040fe200078ef83f */
[----:B------:R-:W-:Y:S01]  /*2660*/  UISETP.GT.U32.AND UP0, UPT, UR39, 0x2, UPT ;  /* 0x000000022700788c */ /* 0x000fe2000bf04070 */
[----:B------:R-:W-:Y:S01]  /*2670*/  ISETP.GE.AND P0, PT, R3, UR7, PT ;  /* 0x0000000703007c0c */ /* 0x000fe2000bf06270 */
[----:B------:R-:W-:Y:S01]  /*2680*/  ULDC.64 UR4, c[0x0][0x5d0] ;  /* 0x0001740000047ab9 */ /* 0x000fe20000000a00 */
[----:B------:R-:W-:Y:S01]  /*2690*/  SHF.R.S32.HI R13, RZ, 0x1f, R12 ;  /* 0x0000001fff0d7819 */ /* 0x000fe2000001140c */
[----:B------:R-:W-:Y:S01]  /*26a0*/  ULDC UR10, c[0x0][0x284] ;  /* 0x0000a100000a7ab9 */ /* 0x000fe20000000800 */
[----:B------:R-:W-:Y:S01]  /*26b0*/  IMAD R0, R11, UR4, RZ ;  /* 0x000000040b007c24 */ /* 0x000fe2000f8e02ff */
[----:B------:R-:W-:Y:S01]  /*26c0*/  UISETP.LT.U32.AND UP0, UPT, UR43, 0x3, UP0 ;  /* 0x000000032b00788c */ /* 0x000fe20008701070 */
[----:B------:R-:W-:Y:S01]  /*26d0*/  ISETP.GE.OR P0, PT, R6, UR10, P0 ;  /* 0x0000000a06007c0c */ /* 0x000fe20008706670 */
[----:B------:R-:W-:Y:S01]  /*26e0*/  UISETP.GE.U32.AND UP1, UPT, UR43, 0x3, UPT ;  /* 0x000000032b00788c */ /* 0x000fe2000bf26070 */
[C---:B------:R-:W-:Y:S01]  /*26f0*/  IMAD R7, R71.reuse, UR5, R0 ;  /* 0x0000000547077c24 */ /* 0x040fe2000f8e0200 */
[----:B------:R-:W-:Y:S01]  /*2700*/  USEL UR6, URZ, 0x1, !UP0 ;  /* 0x000000013f067887 */ /* 0x000fe2000c000000 */
[----:B------:R-:W-:Y:S01]  /*2710*/  IMAD.WIDE.U32 R4, R71, UR4, R12 ;  /* 0x0000000447047c25 */ /* 0x000fe2000f8e000c */
[----:B------:R-:W-:Y:S01]  /*2720*/  UIMAD.WIDE.U32 UR4, UR39, -0x55555555, URZ ;  /* 0xaaaaaaab270478a5 */ /* 0x000fe2000f8e003f */
[----:B------:R-:W-:-:S02]  /*2730*/  ULDC.64 UR8, c[0x0][0x5c8] ;  /* 0x0001720000087ab9 */ /* 0x000fc40000000a00 */
[----:B------:R-:W-:Y:S01]  /*2740*/  IMAD.WIDE R20, R73, 0x200, R22 ;  /* 0x0000020049147825 */ /* 0x000fe200078e0216 */
[----:B------:R-:W-:Y:S02]  /*2750*/  USHF.R.U32.HI UR4, URZ, 0x1, UR5 ;  /* 0x000000013f047899 */ /* 0x000fe40008011605 */
[----:B------:R-:W-:Y:S01]  /*2760*/  ULOP3.LUT UR38, UR38, UR6, URZ, 0x3c, !UPT ;  /* 0x0000000626267292 */ /* 0x000fe2000f8e3c3f */
[----:B------:R-:W-:Y:S01]  /*2770*/  IMAD R9, R21, UR8, RZ ;  /* 0x0000000815097c24 */ /* 0x000fe2000f8e02ff */
[----:B------:R-:W-:Y:S01]  /*2780*/  UIMAD UR39, UR4, -0x3, UR39 ;  /* 0xfffffffd042778a4 */ /* 0x000fe2000f8e0227 */
[----:B------:R-:W-:Y:S01]  /*2790*/  IMAD.IADD R5, R5, 0x1, R7 ;  /* 0x0000000105057824 */ /* 0x000fe200078e0207 */
[----:B------:R-:W-:Y:S01]  /*27a0*/  @UP1 ULOP3.LUT UR38, UR38, 0x1, UR4, 0x78, !UPT ;  /* 0x0000000126261892 */ /* 0x000fe2000f8e7804 */
[C---:B------:R-:W-:Y:S02]  /*27b0*/  IMAD R9, R20.reuse, UR9, R9 ;  /* 0x0000000914097c24 */ /* 0x040fe4000f8e0209 */
[----:B------:R-:W-:-:S04]  /*27c0*/  IMAD.WIDE.U32 R72, R20, UR8, R4 ;  /* 0x0000000814487c25 */ /* 0x000fc8000f8e0004 */
[----:B------:R-:W-:Y:S01]  /*27d0*/  IMAD.MOV.U32 R0, RZ, RZ, -0x1 ;  /* 0xffffffffff007424 */ /* 0x000fe200078e00ff */
[----:B------:R-:W-:Y:S06]  /*27e0*/  @P0 BRA `(.L_x_28) ;  /* 0x0000002800480947 */ /* 0x000fec0003800000 */
[----:B-----5:R-:W-:Y:S01]  /*27f0*/  FSETP.NEU.AND P1, PT, R56, RZ, PT ;  /* 0x000000ff3800720b */ /* 0x020fe20003f2d000 */
[----:B------:R-:W-:Y:S01]  /*2800*/  IMAD.IADD R4, R69, 0x1, -R6 ;  /* 0x0000000145047824 */ /* 0x000fe200078e0a06 */
[----:B------:R-:W-:Y:S01]  /*2810*/  BSSY B0, `(.L_x_28) ;  /* 0x000028f000007945 */ /* 0x000fe20003800000 */
[----:B------:R-:W-:Y:S02]  /*2820*/  IMAD.IADD R3, R62, 0x1, -R3 ;  /* 0x000000013e037824 */ /* 0x000fe400078e0a03 */
[----:B------:R-:W-:Y:S01]  /*2830*/  IMAD.IADD R83, R73, 0x1, R9 ;  /* 0x0000000149537824 */ /* 0x000fe200078e0209 */
[----:B------:R-:W-:-:S04]  /*2840*/  ISETP.GT.AND P0, PT, R4, RZ, PT ;  /* 0x000000ff0400720c */ /* 0x000fc80003f04270 */
[----:B------:R-:W-:-:S03]  /*2850*/  ISETP.GT.AND P2, PT, R3, RZ, P0 ;  /* 0x000000ff0300720c */ /* 0x000fc60000744270 */
[----:B------:R-:W-:Y:S10]  /*2860*/  @!P1 BRA `(.L_x_29) ;  /* 0x0000001c00389947 */ /* 0x000ff40003800000 */
[----:B------:R-:W0:Y:S01]  /*2870*/  LDC.64 R76, c[0x0][0x5b8] ;  /* 0x00016e00ff4c7b82 */ /* 0x000e220000000a00 */
[----:B------:R-:W-:-:S07]  /*2880*/  ULDC.64 UR4, c[0x0][0x5c0] ;  /* 0x0001700000047ab9 */ /* 0x000fce0000000a00 */
[----:B------:R-:W1:Y:S08]  /*2890*/  LDC.64 R84, c[0x0][0x5b0] ;  /* 0x00016c00ff547b82 */ /* 0x000e700000000a00 */
[----:B------:R-:W2:Y:S01]  /*28a0*/  LDC.64 R80, c[0x0][0x5a8] ;  /* 0x00016a00ff507b82 */ /* 0x000ea20000000a00 */
[-C--:B0-----:R-:W-:Y:S02]  /*28b0*/  IMAD R6, R11, R76.reuse, RZ ;  /* 0x0000004c0b067224 */ /* 0x081fe400078e02ff */
[----:B------:R-:W-:-:S04]  /*28c0*/  IMAD.WIDE.U32 R74, R71, R76, R12 ;  /* 0x0000004c474a7225 */ /* 0x000fc800078e000c */
[----:B------:R-:W-:Y:S02]  /*28d0*/  IMAD R77, R71, R77, R6 ;  /* 0x0000004d474d7224 */ /* 0x000fe400078e0206 */
[-C--:B-1----:R-:W-:Y:S02]  /*28e0*/  IMAD R5, R21, R84.reuse, RZ ;  /* 0x0000005415057224 */ /* 0x082fe400078e02ff */
[----:B------:R-:W-:Y:S02]  /*28f0*/  IMAD.IADD R11, R75, 0x1, R77 ;  /* 0x000000014b0b7824 */ /* 0x000fe400078e024d */
[----:B------:R-:W-:Y:S02]  /*2900*/  IMAD.MOV.U32 R10, RZ, RZ, R74 ;  /* 0x000000ffff0a7224 */ /* 0x000fe400078e004a */
[C---:B------:R-:W-:Y:S02]  /*2910*/  IMAD R79, R20.reuse, R85, R5 ;  /* 0x00000055144f7224 */ /* 0x040fe400078e0205 */
[----:B------:R-:W-:-:S04]  /*2920*/  IMAD.WIDE.U32 R8, R20, R84, R10 ;  /* 0x0000005414087225 */ /* 0x000fc800078e000a */
[----:B------:R-:W-:Y:S01]  /*2930*/  IMAD.IADD R5, R9, 0x1, R79 ;  /* 0x0000000109057824 */ /* 0x000fe200078e024f */
[----:B--2---:R-:W-:-:S04]  /*2940*/  LEA R6, P1, R8, R80, 0x1 ;  /* 0x0000005008067211 */ /* 0x004fc800078208ff */
[----:B------:R-:W-:-:S05]  /*2950*/  LEA.HI.X R7, R8, R81, R5, 0x1, P1 ;  /* 0x0000005108077211 */ /* 0x000fca00008f0c05 */
[----:B------:R-:W2:Y:S01]  /*2960*/  @P2 LDG.E.LTC128B.U16 R5, desc[UR50][R6.64] ;  /* 0x0000003206052981 */ /* 0x000ea2000c1e1520 */
[----:B------:R-:W-:Y:S01]  /*2970*/  LEA R8, P1, R72, UR4, 0x1 ;  /* 0x0000000448087c11 */ /* 0x000fe2000f8208ff */
[----:B------:R-:W-:Y:S01]  /*2980*/  IMAD.WIDE.U32 R14, R20, R84, R12 ;  /* 0x00000054140e7225 */ /* 0x000fe200078e000c */
[----:B------:R-:W-:Y:S01]  /*2990*/  ISETP.GT.AND P3, PT, R3, 0x1, P0 ;  /* 0x000000010300780c */ /* 0x000fe20000764270 */
[----:B------:R-:W-:Y:S02]  /*29a0*/  BSSY B1, `(.L_x_30) ;  /* 0x0000010000017945 */ /* 0x000fe40003800000 */
[----:B------:R-:W-:Y:S02]  /*29b0*/  IMAD.IADD R15, R79, 0x1, R15 ;  /* 0x000000014f0f7824 */ /* 0x000fe400078e020f */
[----:B------:R-:W-:-:S04]  /*29c0*/  IMAD.WIDE.U32 R14, R71, R76, R14 ;  /* 0x0000004c470e7225 */ /* 0x000fc800078e000e */
[----:B------:R-:W-:Y:S02]  /*29d0*/  IMAD.IADD R15, R77, 0x1, R15 ;  /* 0x000000014d0f7824 */ /* 0x000fe400078e020f */
[----:B--2---:R-:W-:-:S04]  /*29e0*/  IMAD.U32 R9, R5, 0x10000, RZ ;  /* 0x0001000005097824 */ /* 0x004fc800078e00ff */
[----:B------:R-:W-:-:S04]  /*29f0*/  FMUL R9, R9, R56 ;  /* 0x0000003809097220 */ /* 0x000fc80000400000 */
[----:B------:R-:W-:-:S05]  /*2a00*/  FFMA R9, R48, R19, R9 ;  /* 0x0000001330097223 */ /* 0x000fca0000000009 */
[----:B------:R-:W-:Y:S02]  /*2a10*/  F2FP.BF16.F32.PACK_AB R48, RZ, R9 ;  /* 0x00000009ff30723e */ /* 0x000fe400000010ff */
[----:B------:R-:W-:Y:S02]  /*2a20*/  LEA.HI.X R9, R72, UR5, R83, 0x1, P1 ;  /* 0x0000000548097c11 */ /* 0x000fe400088f0c53 */
[----:B------:R-:W-:-:S03]  /*2a30*/  LEA R72, P1, R14, R80, 0x1 ;  /* 0x000000500e487211 */ /* 0x000fc600078208ff */
[----:B------:R0:W-:Y:S01]  /*2a40*/  @P2 STG.E.U16 desc[UR50][R8.64], R48 ;  /* 0x0000003008002986 */ /* 0x0001e2000c101532 */
[----:B------:R-:W-:Y:S01]  /*2a50*/  LEA.HI.X R73, R14, R81, R15, 0x1, P1 ;  /* 0x000000510e497211 */ /* 0x000fe200008f0c0f */
[C---:B------:R-:W-:Y:S01]  /*2a60*/  IMAD.SHL.U32 R14, R84.reuse, 0x8, RZ ;  /* 0x00000008540e7824 */ /* 0x040fe200078e00ff */
[----:B------:R-:W-:Y:S01]  /*2a70*/  SHF.L.U64.HI R15, R84, 0x3, R85 ;  /* 0x00000003540f7819 */ /* 0x000fe20000010255 */
[----:B------:R-:W-:Y:S06]  /*2a80*/  @!P3 BRA `(.L_x_31) ;  /* 0x000000000004b947 */ /* 0x000fec0003800000 */
[----:B------:R1:W5:Y:S02]  /*2a90*/  LDG.E.LTC128B.U16 R5, desc[UR50][R72.64+0x2] ;  /* 0x0000023248057981 */ /* 0x000364000c1e1520 */
.L_x_31:
[----:B------:R-:W-:Y:S05]  /*2aa0*/  BSYNC B1 ;  /* 0x0000000000017941 */ /* 0x000fea0003800000 */
.L_x_30:
[----:B------:R-:W-:Y:S01]  /*2ab0*/  IMAD.WIDE.U32 R14, R20, R84, R14 ;  /* 0x00000054140e7225 */ /* 0x000fe200078e000e */
[----:B------:R-:W-:Y:S02]  /*2ac0*/  ISETP.GT.AND P1, PT, R4, 0x8, PT ;  /* 0x000000080400780c */ /* 0x000fe40003f24270 */
[C---:B0----5:R-:W-:Y:S01]  /*2ad0*/  PRMT R48, R5.reuse, 0x7610, R48 ;  /* 0x0000761005307816 */ /* 0x061fe20000000030 */
[----:B------:R-:W-:Y:S01]  /*2ae0*/  IMAD.U32 R21, R5, 0x10000, RZ ;  /* 0x0001000005157824 */ /* 0x000fe200078e00ff */
[----:B------:R-:W-:Y:S01]  /*2af0*/  IADD3 R74, P4, R74, R14, RZ ;  /* 0x0000000e4a4a7210 */ /* 0x000fe20007f9e0ff */
[----:B------:R-:W-:Y:S01]  /*2b00*/  IMAD.IADD R79, R79, 0x1, R15 ;  /* 0x000000014f4f7824 */ /* 0x000fe200078e020f */
[----:B------:R-:W-:Y:S01]  /*2b10*/  ISETP.GT.AND P2, PT, R3, RZ, P1 ;  /* 0x000000ff0300720c */ /* 0x000fe20000f44270 */
[----:B------:R-:W-:Y:S02]  /*2b20*/  FMUL R10, R21, R56 ;  /* 0x00000038150a7220 */ /* 0x000fe40000400000 */
[----:B------:R-:W-:-:S02]  /*2b30*/  IMAD.X R11, R79, 0x1, R11, P4 ;  /* 0x000000014f0b7824 */ /* 0x000fc400020e060b */
[----:B------:R-:W-:Y:S01]  /*2b40*/  FFMA R49, R49, R19, R10 ;  /* 0x0000001331317223 */ /* 0x000fe2000000000a */
[----:B------:R-:W-:-:S04]  /*2b50*/  LEA R10, P4, R74, R80, 0x1 ;  /* 0x000000504a0a7211 */ /* 0x000fc800078808ff */
[----:B------:R-:W-:Y:S02]  /*2b60*/  F2FP.BF16.F32.PACK_AB R49, RZ, R49 ;  /* 0x00000031ff31723e */ /* 0x000fe400000010ff */
[----:B------:R-:W-:-:S03]  /*2b70*/  LEA.HI.X R11, R74, R81, R11, 0x1, P4 ;  /* 0x000000514a0b7211 */ /* 0x000fc600020f0c0b */
[----:B------:R0:W-:Y:S04]  /*2b80*/  @P3 STG.E.U16 desc[UR50][R8.64+0x2], R49 ;  /* 0x0000023108003986 */ /* 0x0001e8000c101532 */
[----:B------:R-:W2:Y:S01]  /*2b90*/  @P2 LDG.E.LTC128B.U16 R48, desc[UR50][R10.64] ;  /* 0x000000320a302981 */ /* 0x000ea2000c1e1520 */
[----:B------:R-:W-:Y:S01]  /*2ba0*/  IADD3 R14, P3, R12, R14, RZ ;  /* 0x0000000e0c0e7210 */ /* 0x000fe20007f7e0ff */
[----:B------:R-:W-:Y:S01]  /*2bb0*/  BSSY B1, `(.L_x_32) ;  /* 0x0000011000017945 */ /* 0x000fe20003800000 */
[----:B------:R-:W-:-:S03]  /*2bc0*/  LEA R12, P4, R58, R8, 0x1 ;  /* 0x000000083a0c7211 */ /* 0x000fc600078808ff */
[----:B------:R-:W-:Y:S01]  /*2bd0*/  IMAD.X R15, R13, 0x1, R79, P3 ;  /* 0x000000010d0f7824 */ /* 0x000fe200018e064f */
[----:B------:R-:W-:Y:S02]  /*2be0*/  SHF.L.U64.HI R13, R58, 0x1, R61 ;  /* 0x000000013a0d7819 */ /* 0x000fe4000001023d */
[----:B------:R-:W-:Y:S01]  /*2bf0*/  ISETP.GT.AND P3, PT, R3, 0x1, P1 ;  /* 0x000000010300780c */ /* 0x000fe20000f64270 */
[----:B------:R-:W-:-:S04]  /*2c00*/  IMAD.WIDE.U32 R14, R71, R76, R14 ;  /* 0x0000004c470e7225 */ /* 0x000fc800078e000e */
[----:B------:R-:W-:Y:S01]  /*2c10*/  IMAD.X R13, R13, 0x1, R9, P4 ;  /* 0x000000010d0d7824 */ /* 0x000fe200020e0609 */
[----:B------:R-:W-:Y:S01]  /*2c20*/  LEA R20, P5, R14, R80, 0x1 ;  /* 0x000000500e147211 */ /* 0x000fe200078a08ff */
[----:B------:R-:W-:-:S05]  /*2c30*/  IMAD.IADD R15, R77, 0x1, R15 ;  /* 0x000000014d0f7824 */ /* 0x000fca00078e020f */
[----:B------:R-:W-:Y:S01]  /*2c40*/  LEA.HI.X R21, R14, R81, R15, 0x1, P5 ;  /* 0x000000510e157211 */ /* 0x000fe200028f0c0f */
[----:B--2---:R-:W-:-:S04]  /*2c50*/  IMAD.U32 R5, R48, 0x10000, RZ ;  /* 0x0001000030057824 */ /* 0x004fc800078e00ff */
[----:B------:R-:W-:-:S04]  /*2c60*/  FMUL R5, R5, R56 ;  /* 0x0000003805057220 */ /* 0x000fc80000400000 */
[----:B------:R-:W-:-:S05]  /*2c70*/  FFMA R5, R50, R19, R5 ;  /* 0x0000001332057223 */ /* 0x000fca0000000005 */
[----:B------:R-:W-:-:S05]  /*2c80*/  F2FP.BF16.F32.PACK_AB R5, RZ, R5 ;  /* 0x00000005ff05723e */ /* 0x000fca00000010ff */
[----:B------:R0:W-:Y:S01]  /*2c90*/  @P2 STG.E.U16 desc[UR50][R12.64], R5 ;  /* 0x000000050c002986 */ /* 0x0001e2000c101532 */
[----:B------:R-:W-:Y:S05]  /*2ca0*/  @!P3 BRA `(.L_x_33) ;  /* 0x000000000004b947 */ /* 0x000fea0003800000 */
[----:B------:R2:W5:Y:S02]  /*2cb0*/  LDG.E.LTC128B.U16 R48, desc[UR50][R20.64+0x2] ;  /* 0x0000023214307981 */ /* 0x000564000c1e1520 */
.L_x_33:
[----:B------:R-:W-:Y:S05]  /*2cc0*/  BSYNC B1 ;  /* 0x0000000000017941 */ /* 0x000fea0003800000 */
.L_x_32:
[----:B0----5:R-:W-:Y:S01]  /*2cd0*/  IMAD.U32 R5, R48, 0x10000, RZ ;  /* 0x0001000030057824 */ /* 0x021fe200078e00ff */
[----:B------:R-:W-:Y:S01]  /*2ce0*/  ISETP.GT.AND P2, PT, R3, 0x8, P0 ;  /* 0x000000080300780c */ /* 0x000fe20000744270 */
[----:B------:R-:W-:Y:S02]  /*2cf0*/  BSSY B1, `(.L_x_34) ;  /* 0x0000007000017945 */ /* 0x000fe40003800000 */
[----:B------:R-:W-:-:S04]  /*2d00*/  FMUL R14, R5, R56 ;  /* 0x00000038050e7220 */ /* 0x000fc80000400000 */
[----:B------:R-:W-:-:S05]  /*2d10*/  FFMA R14, R51, R19, R14 ;  /* 0x00000013330e7223 */ /* 0x000fca000000000e */
[----:B------:R-:W-:-:S05]  /*2d20*/  F2FP.BF16.F32.PACK_AB R14, RZ, R14 ;  /* 0x0000000eff0e723e */ /* 0x000fca00000010ff */
[----:B------:R0:W-:Y:S01]  /*2d30*/  @P3 STG.E.U16 desc[UR50][R12.64+0x2], R14 ;  /* 0x0000020e0c003986 */ /* 0x0001e2000c101532 */
[----:B------:R-:W-:Y:S05]  /*2d40*/  @!P2 BRA `(.L_x_35) ;  /* 0x000000000004a947 */ /* 0x000fea0003800000 */
[----:B------:R3:W5:Y:S02]  /*2d50*/  LDG.E.LTC128B.U16 R48, desc[UR50][R72.64+0x10] ;  /* 0x0000103248307981 */ /* 0x000764000c1e1520 */
.L_x_35:
[----:B------:R-:W-:Y:S05]  /*2d60*/  BSYNC B1 ;  /* 0x0000000000017941 */ /* 0x000fea0003800000 */
.L_x_34:
[----:B-----5:R-:W-:Y:S01]  /*2d70*/  IMAD.U32 R5, R48, 0x10000, RZ ;  /* 0x0001000030057824 */ /* 0x020fe200078e00ff */
        /* <DEDUP_REMOVED lines=8> */
.L_x_37:
[----:B------:R-:W-:Y:S05]  /*2e00*/  BSYNC B1 ;  /* 0x0000000000017941 */ /* 0x000fea0003800000 */
.L_x_36:
[----:B----45:R-:W-:Y:S01]  /*2e10*/  IMAD.U32 R5, R48, 0x10000, RZ ;  /* 0x0001000030057824 */ /* 0x030fe200078e00ff */
[----:B------:R-:W-:Y:S01]  /*2e20*/  ISETP.GT.AND P2, PT, R3, 0x8, P1 ;  /* 0x000000080300780c */ /* 0x000fe20000f44270 */
[----:B------:R-:W-:Y:S02]  /*2e30*/  BSSY B1, `(.L_x_38) ;  /* 0x0000007000017945 */ /* 0x000fe40003800000 */
[----:B0-----:R-:W-:-:S04]  /*2e40*/  FMUL R14, R5, R56 ;  /* 0x00000038050e7220 */ /* 0x001fc80000400000 */
[----:B------:R-:W-:-:S05]  /*2e50*/  FFMA R14, R53, R19, R14 ;  /* 0x00000013350e7223 */ /* 0x000fca000000000e */
[----:B------:R-:W-:-:S05]  /*2e60*/  F2FP.BF16.F32.PACK_AB R14, RZ, R14 ;  /* 0x0000000eff0e723e */ /* 0x000fca00000010ff */
[----:B------:R0:W-:Y:S01]  /*2e70*/  @P0 STG.E.U16 desc[UR50][R8.64+0x12], R14 ;  /* 0x0000120e08000986 */ /* 0x0001e2000c101532 */
[----:B------:R-:W-:Y:S05]  /*2e80*/  @!P2 BRA `(.L_x_39) ;  /* 0x000000000004a947 */ /* 0x000fea0003800000 */
[----:B------:R4:W5:Y:S02]  /*2e90*/  LDG.E.LTC128B.U16 R48, desc[UR50][R20.64+0x10] ;  /* 0x0000103214307981 */ /* 0x000964000c1e1520 */
.L_x_39:
[----:B------:R-:W-:Y:S05]  /*2ea0*/  BSYNC B1 ;  /* 0x0000000000017941 */ /* 0x000fea0003800000 */
.L_x_38:
        /* <DEDUP_REMOVED lines=9> */
.L_x_41:
[----:B------:R-:W-:Y:S05]  /*2f40*/  BSYNC B1 ;  /* 0x0000000000017941 */ /* 0x000fea0003800000 */
.L_x_40:
[----:B0----5:R-:W-:Y:S01]  /*2f50*/  IMAD.U32 R5, R48, 0x10000, RZ ;  /* 0x0001000030057824 */ /* 0x021fe200078e00ff */
[----:B------:R-:W-:Y:S01]  /*2f60*/  ISETP.GT.AND P1, PT, R4, 0x80, PT ;  /* 0x000000800400780c */ /* 0x000fe20003f24270 */
[----:B------:R-:W-:Y:S01]  /*2f70*/  BSSY B1, `(.L_x_42) ;  /* 0x000000a000017945 */ /* 0x000fe20003800000 */
[----:B------:R-:W-:Y:S01]  /*2f80*/  IADD3 R50, P2, R6, UR42, RZ ;  /* 0x0000002a06327c10 */ /* 0x000fe2000ff5e0ff */
[----:B------:R-:W-:Y:S01]  /*2f90*/  FMUL R14, R5, R56 ;  /* 0x00000038050e7220 */ /* 0x000fe20000400000 */
[----:B------:R-:W-:Y:S02]  /*2fa0*/  ISETP.GT.AND P3, PT, R3, RZ, P1 ;  /* 0x000000ff0300720c */ /* 0x000fe40000f64270 */
[----:B------:R-:W-:Y:S01]  /*2fb0*/  IADD3.X R51, R7, UR41, RZ, P2, !PT ;  /* 0x0000002907337c10 */ /* 0x000fe200097fe4ff */
[----:B------:R-:W-:-:S05]  /*2fc0*/  FFMA R14, R55, R19, R14 ;  /* 0x00000013370e7223 */ /* 0x000fca000000000e */
[----:B------:R-:W-:-:S05]  /*2fd0*/  F2FP.BF16.F32.PACK_AB R14, RZ, R14 ;  /* 0x0000000eff0e723e */ /* 0x000fca00000010ff */
[----:B------:R0:W-:Y:S01]  /*2fe0*/  @P0 STG.E.U16 desc[UR50][R12.64+0x12], R14 ;  /* 0x0000120e0c000986 */ /* 0x0001e2000c101532 */
[----:B------:R-:W-:Y:S05]  /*2ff0*/  @!P3 BRA `(.L_x_43) ;  /* 0x000000000004b947 */ /* 0x000fea0003800000 */
[----:B------:R0:W5:Y:S02]  /*3000*/  LDG.E.LTC128B.U16 R48, desc[UR50][R50.64] ;  /* 0x0000003232307981 */ /* 0x000164000c1e1520 */
.L_x_43:
[----:B------:R-:W-:Y:S05]  /*3010*/  BSYNC B1 ;  /* 0x0000000000017941 */ /* 0x000fea0003800000 */
.L_x_42:
[----:B-----5:R-:W-:Y:S01]  /*3020*/  IMAD.U32 R5, R48, 0x10000, RZ ;  /* 0x0001000030057824 */ /* 0x020fe200078e00ff */
[----:B0-----:R-:W-:Y:S01]  /*3030*/  IADD3 R14, P0, R8, R57, RZ ;  /* 0x00000039080e7210 */ /* 0x001fe20007f1e0ff */
[----:B------:R-:W-:Y:S01]  /*3040*/  BSSY B1, `(.L_x_44) ;  /* 0x000000b000017945 */ /* 0x000fe20003800000 */
[----:B------:R-:W-:Y:S01]  /*3050*/  ISETP.GT.AND P2, PT, R3, 0x1, P1 ;  /* 0x000000010300780c */ /* 0x000fe20000f44270 */
[----:B------:R-:W-:Y:S02]  /*3060*/  FMUL R5, R5, R56 ;  /* 0x0000003805057220 */ /* 0x000fe40000400000 */
[----:B------:R-:W-:Y:S02]  /*3070*/  IMAD.X R15, R9, 0x1, R59, P0 ;  /* 0x00000001090f7824 */ /* 0x000fe400000e063b */
[----:B------:R-:W-:-:S05]  /*3080*/  FFMA R5, R40, R19, R5 ;  /* 0x0000001328057223 */ /* 0x000fca0000000005 */
[----:B------:R-:W-:-:S05]  /*3090*/  F2FP.BF16.F32.PACK_AB R5, RZ, R5 ;  /* 0x00000005ff05723e */ /* 0x000fca00000010ff */
[----:B------:R0:W-:Y:S01]  /*30a0*/  @P3 STG.E.U16 desc[UR50][R14.64], R5 ;  /* 0x000000050e003986 */ /* 0x0001e2000c101532 */
[----:B------:R-:W-:Y:S05]  /*30b0*/  @!P2 BRA `(.L_x_45) ;  /* 0x00000000000ca947 */ /* 0x000fea0003800000 */
[----:B--2-4-:R-:W-:-:S04]  /*30c0*/  IADD3 R20, P0, R6, UR44, RZ ;  /* 0x0000002c06147c10 */ /* 0x014fc8000ff1e0ff */
[----:B------:R-:W-:-:S05]  /*30d0*/  IADD3.X R21, R7, UR41, RZ, P0, !PT ;  /* 0x0000002907157c10 */ /* 0x000fca00087fe4ff */
[----:B------:R2:W5:Y:S04]  /*30e0*/  LDG.E.LTC128B.U16 R48, desc[UR50][R20.64] ;  /* 0x0000003214307981 */ /* 0x000568000c1e1520 */
.L_x_45:
[----:B------:R-:W-:Y:S05]  /*30f0*/  BSYNC B1 ;  /* 0x0000000000017941 */ /* 0x000fea0003800000 */
.L_x_44:
[----:B0----5:R-:W-:Y:S01]  /*3100*/  IMAD.U32 R5, R48, 0x10000, RZ ;  /* 0x0001000030057824 */ /* 0x021fe200078e00ff */
[----:B------:R-:W-:Y:S01]  /*3110*/  ISETP.GT.AND P0, PT, R4, 0x88, PT ;  /* 0x000000880400780c */ /* 0x000fe20003f04270 */
[----:B------:R-:W-:Y:S02]  /*3120*/  BSSY B1, `(.L_x_46) ;  /* 0x000000c000017945 */ /* 0x000fe40003800000 */
[----:B--2-4-:R-:W-:Y:S01]  /*3130*/  FMUL R20, R5, R56 ;  /* 0x0000003805147220 */ /* 0x014fe20000400000 */
[----:B------:R-:W-:-:S03]  /*3140*/  ISETP.GT.AND P3, PT, R3, RZ, P0 ;  /* 0x000000ff0300720c */ /* 0x000fc60000764270 */
[----:B------:R-:W-:Y:S01]  /*3150*/  FFMA R41, R41, R19, R20 ;  /* 0x0000001329297223 */ /* 0x000fe20000000014 */
[----:B------:R-:W-:-:S04]  /*3160*/  IADD3 R20, P4, R8, R66, RZ ;  /* 0x0000004208147210 */ /* 0x000fc80007f9e0ff */
[----:B------:R-:W-:Y:S01]  /*3170*/  F2FP.BF16.F32.PACK_AB R41, RZ, R41 ;  /* 0x00000029ff29723e */ /* 0x000fe200000010ff */
[----:B------:R-:W-:Y:S01]  /*3180*/  IMAD.X R21, R9, 0x1, R59, P4 ;  /* 0x0000000109157824 */ /* 0x000fe200020e063b */
[----:B------:R-:W-:-:S04]  /*3190*/  IADD3 R52, P4, R10, UR42, RZ ;  /* 0x0000002a0a347c10 */ /* 0x000fc8000ff9e0ff */
[----:B------:R0:W-:Y:S01]  /*31a0*/  @P2 STG.E.U16 desc[UR50][R20.64], R41 ;  /* 0x0000002914002986 */ /* 0x0001e2000c101532 */
[----:B------:R-:W-:Y:S01]  /*31b0*/  IADD3.X R53, R11, UR41, RZ, P4, !PT ;  /* 0x000000290b357c10 */ /* 0x000fe2000a7fe4ff */
[----:B------:R-:W-:Y:S07]  /*31c0*/  @!P3 BRA `(.L_x_47) ;  /* 0x000000000004b947 */ /* 0x000fee0003800000 */
[----:B------:R2:W5:Y:S02]  /*31d0*/  LDG.E.LTC128B.U16 R48, desc[UR50][R52.64] ;  /* 0x0000003234307981 */ /* 0x000564000c1e1520 */
.L_x_47:
[----:B------:R-:W-:Y:S05]  /*31e0*/  BSYNC B1 ;  /* 0x0000000000017941 */ /* 0x000fea0003800000 */
.L_x_46:
        /* <DEDUP_REMOVED lines=10> */
[----:B------:R-:W-:-:S04]  /*3290*/  IADD3 R40, P3, R10, UR44, RZ ;  /* 0x0000002c0a287c10 */ /* 0x000fc8000ff7e0ff */
[----:B------:R-:W-:-:S05]  /*32a0*/  IADD3.X R41, R11, UR41, RZ, P3, !PT ;  /* 0x000000290b297c10 */ /* 0x000fca0009ffe4ff */
[----:B------:R4:W5:Y:S04]  /*32b0*/  LDG.E.LTC128B.U16 R48, desc[UR50][R40.64] ;  /* 0x0000003228307981 */ /* 0x000968000c1e1520 */
.L_x_49:
[----:B------:R-:W-:Y:S05]  /*32c0*/  BSYNC B1 ;  /* 0x0000000000017941 */ /* 0x000fea0003800000 */
.L_x_48:
[----:B0----5:R-:W-:Y:S01]  /*32d0*/  IMAD.U32 R5, R48, 0x10000, RZ ;  /* 0x0001000030057824 */ /* 0x021fe200078e00ff */
[----:B------:R-:W-:Y:S01]  /*32e0*/  ISETP.GT.AND P3, PT, R3, 0x8, P1 ;  /* 0x000000080300780c */ /* 0x000fe20000f64270 */
[----:B------:R-:W-:Y:S02]  /*32f0*/  BSSY B1, `(.L_x_50) ;  /* 0x000000b000017945 */ /* 0x000fe40003800000 */
[----:B----4-:R-:W-:-:S04]  /*3300*/  FMUL R40, R5, R56 ;  /* 0x0000003805287220 */ /* 0x010fc80000400000 */
[----:B------:R-:W-:Y:S01]  /*3310*/  FFMA R43, R43, R19, R40 ;  /* 0x000000132b2b7223 */ /* 0x000fe20000000028 */
[----:B------:R-:W-:-:S04]  /*3320*/  IADD3 R40, P4, R12, R66, RZ ;  /* 0x000000420c287210 */ /* 0x000fc80007f9e0ff */
[----:B------:R-:W-:Y:S01]  /*3330*/  F2FP.BF16.F32.PACK_AB R43, RZ, R43 ;  /* 0x0000002bff2b723e */ /* 0x000fe200000010ff */
[----:B------:R-:W-:-:S05]  /*3340*/  IMAD.X R41, R13, 0x1, R59, P4 ;  /* 0x000000010d297824 */ /* 0x000fca00020e063b */
[----:B------:R0:W-:Y:S01]  /*3350*/  @P2 STG.E.U16 desc[UR50][R40.64], R43 ;  /* 0x0000002b28002986 */ /* 0x0001e2000c101532 */
[----:B------:R-:W-:Y:S05]  /*3360*/  @!P3 BRA `(.L_x_51) ;  /* 0x00000000000cb947 */ /* 0x000fea0003800000 */
[----:B0-----:R-:W-:-:S04]  /*3370*/  IADD3 R40, P2, R6, UR45, RZ ;  /* 0x0000002d06287c10 */ /* 0x001fc8000ff5e0ff */
[----:B------:R-:W-:-:S05]  /*3380*/  IADD3.X R41, R7, UR41, RZ, P2, !PT ;  /* 0x0000002907297c10 */ /* 0x000fca00097fe4ff */
[----:B------:R4:W5:Y:S04]  /*3390*/  LDG.E.LTC128B.U16 R48, desc[UR50][R40.64] ;  /* 0x0000003228307981 */ /* 0x000968000c1e1520 */
.L_x_51:
[----:B------:R-:W-:Y:S05]  /*33a0*/  BSYNC B1 ;  /* 0x0000000000017941 */ /* 0x000fea0003800000 */
.L_x_50:
[----:B-----5:R-:W-:Y:S01]  /*33b0*/  IMAD.U32 R5, R48, 0x10000, RZ ;  /* 0x0001000030057824 */ /* 0x020fe200078e00ff */
[----:B0---4-:R-:W-:Y:S01]  /*33c0*/  IADD3 R40, P2, R8, R67, RZ ;  /* 0x0000004308287210 */ /* 0x011fe20007f5e0ff */
[----:B------:R-:W-:Y:S01]  /*33d0*/  BSSY B1, `(.L_x_52) ;  /* 0x000000b000017945 */ /* 0x000fe20003800000 */
[----:B------:R-:W-:Y:S01]  /*33e0*/  ISETP.GT.AND P1, PT, R3, 0x9, P1 ;  /* 0x000000090300780c */ /* 0x000fe20000f24270 */
[----:B------:R-:W-:Y:S02]  /*33f0*/  FMUL R5, R5, R56 ;  /* 0x0000003805057220 */ /* 0x000fe40000400000 */
[----:B------:R-:W-:Y:S01]  /*3400*/  IMAD.X R41, R9, 0x1, R59, P2 ;  /* 0x0000000109297824 */ /* 0x000fe200010e063b */
[----:B------:R-:W-:Y:S01]  /*3410*/  IADD3 R6, P2, R6, UR46, RZ ;  /* 0x0000002e06067c10 */ /* 0x000fe2000ff5e0ff */
[----:B------:R-:W-:-:S03]  /*3420*/  FFMA R5, R44, R19, R5 ;  /* 0x000000132c057223 */ /* 0x000fc60000000005 */
[----:B------:R-:W-:Y:S02]  /*3430*/  IADD3.X R7, R7, UR41, RZ, P2, !PT ;  /* 0x0000002907077c10 */ /* 0x000fe400097fe4ff */
[----:B------:R-:W-:-:S05]  /*3440*/  F2FP.BF16.F32.PACK_AB R5, RZ, R5 ;  /* 0x00000005ff05723e */ /* 0x000fca00000010ff */
[----:B------:R0:W-:Y:S01]  /*3450*/  @P3 STG.E.U16 desc[UR50][R40.64], R5 ;  /* 0x0000000528003986 */ /* 0x0001e2000c101532 */
[----:B------:R-:W-:Y:S05]  /*3460*/  @!P1 BRA `(.L_x_53) ;  /* 0x0000000000049947 */ /* 0x000fea0003800000 */
[----:B------:R4:W5:Y:S02]  /*3470*/  LDG.E.LTC128B.U16 R48, desc[UR50][R6.64] ;  /* 0x0000003206307981 */ /* 0x000964000c1e1520 */
.L_x_53:
[----:B------:R-:W-:Y:S05]  /*3480*/  BSYNC B1 ;  /* 0x0000000000017941 */ /* 0x000fea0003800000 */
.L_x_52:
        /* <DEDUP_REMOVED lines=13> */
.L_x_55:
[----:B------:R-:W-:Y:S05]  /*3560*/  BSYNC B1 ;  /* 0x0000000000017941 */ /* 0x000fea0003800000 */
.L_x_54:
[----:B-----5:R-:W-:Y:S01]  /*3570*/  IMAD.U32 R5, R48, 0x10000, RZ ;  /* 0x0001000030057824 */ /* 0x020fe200078e00ff */
[----:B0---4-:R-:W-:Y:S01]  /*3580*/  IADD3 R6, P3, R12, R67, RZ ;  /* 0x000000430c067210 */ /* 0x011fe20007f7e0ff */
[----:B------:R-:W-:Y:S01]  /*3590*/  BSSY B1, `(.L_x_56) ;  /* 0x000000b000017945 */ /* 0x000fe20003800000 */
[----:B------:R-:W-:Y:S01]  /*35a0*/  ISETP.GT.AND P1, PT, R3, 0x9, P0 ;  /* 0x000000090300780c */ /* 0x000fe20000724270 */
[----:B------:R-:W-:Y:S01]  /*35b0*/  FMUL R5, R5, R56 ;  /* 0x0000003805057220 */ /* 0x000fe20000400000 */
[----:B------:R-:W-:Y:S01]  /*35c0*/  IADD3 R8, P0, R10, UR46, RZ ;  /* 0x0000002e0a087c10 */ /* 0x000fe2000ff1e0ff */
[----:B------:R-:W-:Y:S02]  /*35d0*/  IMAD.X R7, R13, 0x1, R59, P3 ;  /* 0x000000010d077824 */ /* 0x000fe400018e063b */
[----:B------:R-:W-:Y:S01]  /*35e0*/  FFMA R5, R46, R19, R5 ;  /* 0x000000132e057223 */ /* 0x000fe20000000005 */
[----:B------:R-:W-:-:S04]  /*35f0*/  IADD3.X R9, R11, UR41, RZ, P0, !PT ;  /* 0x000000290b097c10 */ /* 0x000fc800087fe4ff */
[----:B------:R-:W-:-:S05]  /*3600*/  F2FP.BF16.F32.PACK_AB R5, RZ, R5 ;  /* 0x00000005ff05723e */ /* 0x000fca00000010ff */
[----:B------:R0:W-:Y:S01]  /*3610*/  @P2 STG.E.U16 desc[UR50][R6.64], R5 ;  /* 0x0000000506002986 */ /* 0x0001e2000c101532 */
[----:B------:R-:W-:Y:S05]  /*3620*/  @!P1 BRA `(.L_x_57) ;  /* 0x0000000000049947 */ /* 0x000fea0003800000 */
[----:B------:R4:W5:Y:S02]  /*3630*/  LDG.E.LTC128B.U16 R48, desc[UR50][R8.64] ;  /* 0x0000003208307981 */ /* 0x000964000c1e1520 */
.L_x_57:
[----:B------:R-:W-:Y:S05]  /*3640*/  BSYNC B1 ;  /* 0x0000000000017941 */ /* 0x000fea0003800000 */
.L_x_56:
[----:B0----5:R-:W-:Y:S01]  /*3650*/  IMAD.U32 R5, R48, 0x10000, RZ ;  /* 0x0001000030057824 */ /* 0x021fe200078e00ff */
[----:B------:R-:W-:Y:S01]  /*3660*/  ISETP.GT.AND P0, PT, R4, 0x100, PT ;  /* 0x000001000400780c */ /* 0x000fe20003f04270 */
[----:B------:R-:W-:Y:S02]  /*3670*/  BSSY B1, `(.L_x_58) ;  /* 0x000000c000017945 */ /* 0x000fe40003800000 */
[----:B------:R-:W-:Y:S01]  /*3680*/  FMUL R6, R5, R56 ;  /* 0x0000003805067220 */ /* 0x000fe20000400000 */
        /* <DEDUP_REMOVED lines=10> */
.L_x_59:
[----:B------:R-:W-:Y:S05]  /*3730*/  BSYNC B1 ;  /* 0x0000000000017941 */ /* 0x000fea0003800000 */
.L_x_58:
        /* <DEDUP_REMOVED lines=10> */
[----:B----4-:R-:W-:-:S04]  /*37e0*/  IADD3 R8, P1, R50, UR44, RZ ;  /* 0x0000002c32087c10 */ /* 0x010fc8000ff3e0ff */
[----:B------:R-:W-:-:S05]  /*37f0*/  IADD3.X R9, R51, UR41, RZ, P1, !PT ;  /* 0x0000002933097c10 */ /* 0x000fca0008ffe4ff */
[----:B------:R4:W5:Y:S04]  /*3800*/  LDG.E.LTC128B.U16 R48, desc[UR50][R8.64] ;  /* 0x0000003208307981 */ /* 0x000968000c1e1520 */
.L_x_61:
[----:B------:R-:W-:Y:S05]  /*3810*/  BSYNC B1 ;  /* 0x0000000000017941 */ /* 0x000fea0003800000 */
.L_x_60:
[----:B0----5:R-:W-:Y:S01]  /*3820*/  IMAD.U32 R5, R48, 0x10000, RZ ;  /* 0x0001000030057824 */ /* 0x021fe200078e00ff */
[----:B------:R-:W-:Y:S01]  /*3830*/  ISETP.GT.AND P1, PT, R4, 0x108, PT ;  /* 0x000001080400780c */ /* 0x000fe20003f24270 */
[----:B------:R-:W-:Y:S02]  /*3840*/  BSSY B1, `(.L_x_62) ;  /* 0x000000d000017945 */ /* 0x000fe40003800000 */
[----:B----4-:R-:W-:Y:S01]  /*3850*/  FMUL R8, R5, R56 ;  /* 0x0000003805087220 */ /* 0x010fe20000400000 */
[----:B------:R-:W-:-:S03]  /*3860*/  ISETP.GT.AND P2, PT, R3, RZ, P1 ;  /* 0x000000ff0300720c */ /* 0x000fc60000f44270 */
[----:B------:R-:W-:Y:S01]  /*3870*/  FFMA R33, R33, R19, R8 ;  /* 0x0000001321217223 */ /* 0x000fe20000000008 */
[----:B------:R-:W-:-:S04]  /*3880*/  IADD3 R8, P4, R14, R66, RZ ;  /* 0x000000420e087210 */ /* 0x000fc80007f9e0ff */
[----:B------:R-:W-:Y:S01]  /*3890*/  F2FP.BF16.F32.PACK_AB R33, RZ, R33 ;  /* 0x00000021ff21723e */ /* 0x000fe200000010ff */
[----:B------:R-:W-:Y:S01]  /*38a0*/  IMAD.X R9, R15, 0x1, R59, P4 ;  /* 0x000000010f097824 */ /* 0x000fe200020e063b */
[----:B------:R-:W-:Y:S02]  /*38b0*/  IADD3 R32, P4, R52, UR42, RZ ;  /* 0x0000002a34207c10 */ /* 0x000fe4000ff9e0ff */
[----:B------:R-:W-:Y:S02]  /*38c0*/  PRMT R5, R33, 0x7610, R5 ;  /* 0x0000761021057816 */ /* 0x000fe40000000005 */
[----:B------:R-:W-:-:S03]  /*38d0*/  IADD3.X R33, R53, UR41, RZ, P4, !PT ;  /* 0x0000002935217c10 */ /* 0x000fc6000a7fe4ff */
[----:B------:R0:W-:Y:S01]  /*38e0*/  @P3 STG.E.U16 desc[UR50][R8.64], R5 ;  /* 0x0000000508003986 */ /* 0x0001e2000c101532 */
[----:B------:R-:W-:Y:S05]  /*38f0*/  @!P2 BRA `(.L_x_63) ;  /* 0x000000000004a947 */ /* 0x000fea0003800000 */
[----:B------:R4:W5:Y:S02]  /*3900*/  LDG.E.LTC128B.U16 R48, desc[UR50][R32.64] ;  /* 0x0000003220307981 */ /* 0x000964000c1e1520 */
.L_x_63:
[----:B------:R-:W-:Y:S05]  /*3910*/  BSYNC B1 ;  /* 0x0000000000017941 */ /* 0x000fea0003800000 */
.L_x_62:
[----:B0----5:R-:W-:Y:S01]  /*3920*/  IMAD.U32 R5, R48, 0x10000, RZ ;  /* 0x0001000030057824 */ /* 0x021fe200078e00ff */
[----:B------:R-:W-:Y:S01]  /*3930*/  IADD3 R8, P4, R20, R57, RZ ;  /* 0x0000003914087210 */ /* 0x000fe20007f9e0ff */
        /* <DEDUP_REMOVED lines=11> */
.L_x_65:
[----:B------:R-:W-:Y:S05]  /*39f0*/  BSYNC B1 ;  /* 0x0000000000017941 */ /* 0x000fea0003800000 */
.L_x_64:
[----:B0----5:R-:W-:Y:S01]  /*3a00*/  IMAD.U32 R5, R48, 0x10000, RZ ;  /* 0x0001000030057824 */ /* 0x021fe200078e00ff */
[----:B------:R-:W-:Y:S01]  /*3a10*/  ISETP.GT.AND P2, PT, R3, 0x8, P0 ;  /* 0x000000080300780c */ /* 0x000fe20000744270 */
[----:B------:R-:W-:Y:S02]  /*3a20*/  BSSY B1, `(.L_x_66) ;  /* 0x000000b000017945 */ /* 0x000fe40003800000 */
[----:B------:R-:W-:-:S04]  /*3a30*/  FMUL R10, R5, R56 ;  /* 0x00000038050a7220 */ /* 0x000fc80000400000 */
        /* <DEDUP_REMOVED lines=9> */
.L_x_67:
[----:B------:R-:W-:Y:S05]  /*3ad0*/  BSYNC B1 ;  /* 0x0000000000017941 */ /* 0x000fea0003800000 */
.L_x_66:
[----:B-----5:R-:W-:Y:S01]  /*3ae0*/  IMAD.U32 R5, R48, 0x10000, RZ ;  /* 0x0001000030057824 */ /* 0x020fe200078e00ff */
[----:B0-----:R-:W-:Y:S01]  /*3af0*/  IADD3 R10, P3, R14, R67, RZ ;  /* 0x000000430e0a7210 */ /* 0x001fe20007f7e0ff */
        /* <DEDUP_REMOVED lines=11> */
.L_x_69:
[----:B------:R-:W-:Y:S05]  /*3bb0*/  BSYNC B1 ;  /* 0x0000000000017941 */ /* 0x000fea0003800000 */
.L_x_68:
        /* <DEDUP_REMOVED lines=13> */
.L_x_71:
[----:B------:R-:W-:Y:S05]  /*3c90*/  BSYNC B1 ;  /* 0x0000000000017941 */ /* 0x000fea0003800000 */
.L_x_70:
        /* <DEDUP_REMOVED lines=13> */
.L_x_73:
[----:B------:R-:W-:Y:S05]  /*3d70*/  BSYNC B1 ;  /* 0x0000000000017941 */ /* 0x000fea0003800000 */
.L_x_72:
        /* <DEDUP_REMOVED lines=14> */
.L_x_75:
[----:B------:R-:W-:Y:S05]  /*3e60*/  BSYNC B1 ;  /* 0x0000000000017941 */ /* 0x000fea0003800000 */
.L_x_74:
        /* <DEDUP_REMOVED lines=10> */
[----:B0-----:R-:W-:-:S04]  /*3f10*/  IADD3 R10, P1, R40, UR44, RZ ;  /* 0x0000002c280a7c10 */ /* 0x001fc8000ff3e0ff */
[----:B------:R-:W-:-:S05]  /*3f20*/  IADD3.X R11, R41, UR41, RZ, P1, !PT ;  /* 0x00000029290b7c10 */ /* 0x000fca0008ffe4ff */
[----:B------:R0:W5:Y:S04]  /*3f30*/  LDG.E.LTC128B.U16 R48, desc[UR50][R10.64] ;  /* 0x000000320a307981 */ /* 0x000168000c1e1520 */
.L_x_77:
[----:B------:R-:W-:Y:S05]  /*3f40*/  BSYNC B1 ;  /* 0x0000000000017941 */ /* 0x000fea0003800000 */
.L_x_76:
[----:B0----5:R-:W-:Y:S01]  /*3f50*/  IMAD.U32 R5, R48, 0x10000, RZ ;  /* 0x0001000030057824 */ /* 0x021fe200078e00ff */
[----:B------:R-:W-:Y:S01]  /*3f60*/  ISETP.GT.AND P1, PT, R4, 0x188, PT ;  /* 0x000001880400780c */ /* 0x000fe20003f24270 */
[----:B------:R-:W-:Y:S01]  /*3f70*/  BSSY B1, `(.L_x_78) ;  /* 0x000000c000017945 */ /* 0x000fe20003800000 */
[----:B------:R-:W-:Y:S01]  /*3f80*/  IADD3 R4, P4, R6, R66, RZ ;  /* 0x0000004206047210 */ /* 0x000fe20007f9e0ff */
[----:B------:R-:W-:Y:S01]  /*3f90*/  FMUL R10, R5, R56 ;  /* 0x00000038050a7220 */ /* 0x000fe20000400000 */
[----:B------:R-:W-:-:S03]  /*3fa0*/  ISETP.GT.AND P2, PT, R3, RZ, P1 ;  /* 0x000000ff0300720c */ /* 0x000fc60000f44270 */
[----:B------:R-:W-:Y:S01]  /*3fb0*/  FFMA R10, R25, R19, R10 ;  /* 0x00000013190a7223 */ /* 0x000fe2000000000a */
[----:B------:R-:W-:-:S04]  /*3fc0*/  IMAD.X R5, R7, 0x1, R59, P4 ;  /* 0x0000000107057824 */ /* 0x000fc800020e063b */
[----:B------:R-:W-:-:S05]  /*3fd0*/  F2FP.BF16.F32.PACK_AB R10, RZ, R10 ;  /* 0x0000000aff0a723e */ /* 0x000fca00000010ff */
[----:B------:R0:W-:Y:S01]  /*3fe0*/  @P3 STG.E.U16 desc[UR50][R4.64], R10 ;  /* 0x0000000a04003986 */ /* 0x0001e2000c101532 */
[----:B------:R-:W-:Y:S05]  /*3ff0*/  @!P2 BRA `(.L_x_79) ;  /* 0x00000000000ca947 */ /* 0x000fea0003800000 */
[----:B0-----:R-:W-:-:S04]  /*4000*/  IADD3 R4, P3, R32, UR42, RZ ;  /* 0x0000002a20047c10 */ /* 0x001fc8000ff7e0ff */
[----:B------:R-:W-:-:S05]  /*4010*/  IADD3.X R5, R33, UR41, RZ, P3, !PT ;  /* 0x0000002921057c10 */ /* 0x000fca0009ffe4ff */
[----:B------:R0:W5:Y:S04]  /*4020*/  LDG.E.LTC128B.U16 R48, desc[UR50][R4.64] ;  /* 0x0000003204307981 */ /* 0x000168000c1e1520 */
.L_x_79:
[----:B------:R-:W-:Y:S05]  /*4030*/  BSYNC B1 ;  /* 0x0000000000017941 */ /* 0x000fea0003800000 */
.L_x_78:
[----:B0----5:R-:W-:Y:S01]  /*4040*/  IMAD.U32 R5, R48, 0x10000, RZ ;  /* 0x0001000030057824 */ /* 0x021fe200078e00ff */
[----:B------:R-:W-:Y:S01]  /*4050*/  IADD3 R4, P4, R8, R57, RZ ;  /* 0x0000003908047210 */ /* 0x000fe20007f9e0ff */
[----:B------:R-:W-:Y:S01]  /*4060*/  BSSY B1, `(.L_x_80) ;  /* 0x000000b000017945 */ /* 0x000fe20003800000 */
[----:B------:R-:W-:Y:S01]  /*4070*/  ISETP.GT.AND P3, PT, R3, 0x1, P1 ;  /* 0x000000010300780c */ /* 0x000fe20000f64270 */
[----:B------:R-:W-:-:S04]  /*4080*/  FMUL R5, R5, R56 ;  /* 0x0000003805057220 */ /* 0x000fc80000400000 */
[----:B------:R-:W-:-:S05]  /*4090*/  FFMA R5, R26, R19, R5 ;  /* 0x000000131a057223 */ /* 0x000fca0000000005 */
[----:B------:R-:W-:Y:S01]  /*40a0*/  F2FP.BF16.F32.PACK_AB R10, RZ, R5 ;  /* 0x00000005ff0a723e */ /* 0x000fe200000010ff */
[----:B------:R-:W-:-:S05]  /*40b0*/  IMAD.X R5, R9, 0x1, R59, P4 ;  /* 0x0000000109057824 */ /* 0x000fca00020e063b */
[----:B------:R0:W-:Y:S01]  /*40c0*/  @P2 STG.E.U16 desc[UR50][R4.64], R10 ;  /* 0x0000000a04002986 */ /* 0x0001e2000c101532 */
[----:B------:R-:W-:Y:S05]  /*40d0*/  @!P3 BRA `(.L_x_81) ;  /* 0x00000000000cb947 */ /* 0x000fea0003800000 */
[----:B0-----:R-:W-:-:S04]  /*40e0*/  IADD3 R4, P2, R32, UR44, RZ ;  /* 0x0000002c20047c10 */ /* 0x001fc8000ff5e0ff */
[----:B------:R-:W-:-:S05]  /*40f0*/  IADD3.X R5, R33, UR41, RZ, P2, !PT ;  /* 0x0000002921057c10 */ /* 0x000fca00097fe4ff */
[----:B------:R0:W5:Y:S04]  /*4100*/  LDG.E.LTC128B.U16 R48, desc[UR50][R4.64] ;  /* 0x0000003204307981 */ /* 0x000168000c1e1520 */
.L_x_81:
[----:B------:R-:W-:Y:S05]  /*4110*/  BSYNC B1 ;  /* 0x0000000000017941 */ /* 0x000fea0003800000 */
.L_x_80:
        /* <DEDUP_REMOVED lines=13> */
.L_x_83:
[----:B------:R-:W-:Y:S05]  /*41f0*/  BSYNC B1 ;  /* 0x0000000000017941 */ /* 0x000fea0003800000 */
.L_x_82:
[----:B0----5:R-:W-:Y:S01]  /*4200*/  IMAD.U32 R5, R48, 0x10000, RZ ;  /* 0x0001000030057824 */ /* 0x021fe200078e00ff */
[----:B------:R-:W-:Y:S01]  /*4210*/  IADD3 R4, P3, R6, R67, RZ ;  /* 0x0000004306047210 */ /* 0x000fe20007f7e0ff */
[----:B------:R-:W-:Y:S01]  /*4220*/  BSSY B1, `(.L_x_84) ;  /* 0x000000c000017945 */ /* 0x000fe20003800000 */
[----:B------:R-:W-:Y:S01]  /*4230*/  ISETP.GT.AND P0, PT, R3, 0x9, P0 ;  /* 0x000000090300780c */ /* 0x000fe20000704270 */
[----:B------:R-:W-:-:S04]  /*4240*/  FMUL R5, R5, R56 ;  /* 0x0000003805057220 */ /* 0x000fc80000400000 */
[----:B------:R-:W-:-:S05]  /*4250*/  FFMA R5, R28, R19, R5 ;  /* 0x000000131c057223 */ /* 0x000fca0000000005 */
        /* <DEDUP_REMOVED lines=8> */
.L_x_85:
[----:B------:R-:W-:Y:S05]  /*42e0*/  BSYNC B1 ;  /* 0x0000000000017941 */ /* 0x000fea0003800000 */
.L_x_84:
        /* <DEDUP_REMOVED lines=13> */
.L_x_87:
[----:B------:R-:W-:Y:S05]  /*43c0*/  BSYNC B1 ;  /* 0x0000000000017941 */ /* 0x000fea0003800000 */
.L_x_86:
[----:B0----5:R-:W-:Y:S01]  /*43d0*/  IMAD.U32 R5, R48, 0x10000, RZ ;  /* 0x0001000030057824 */ /* 0x021fe200078e00ff */
[----:B------:R-:W-:Y:S01]  /*43e0*/  ISETP.GT.AND P1, PT, R3, 0x9, P1 ;  /* 0x000000090300780c */ /* 0x000fe20000f24270 */
[----:B------:R-:W-:Y:S01]  /*43f0*/  BSSY B1, `(.L_x_88) ;  /* 0x000000c000017945 */ /* 0x000fe20003800000 */
[----:B------:R-:W-:Y:S01]  /*4400*/  IADD3 R4, P0, R8, R67, RZ ;  /* 0x0000004308047210 */ /* 0x000fe20007f1e0ff */
[----:B------:R-:W-:-:S04]  /*4410*/  FMUL R5, R5, R56 ;  /* 0x0000003805057220 */ /* 0x000fc80000400000 */
[----:B------:R-:W-:-:S05]  /*4420*/  FFMA R5, R30, R19, R5 ;  /* 0x000000131e057223 */ /* 0x000fca0000000005 */
[----:B------:R-:W-:Y:S01]  /*4430*/  F2FP.BF16.F32.PACK_AB R6, RZ, R5 ;  /* 0x00000005ff06723e */ /* 0x000fe200000010ff */
[----:B------:R-:W-:-:S03]  /*4440*/  IMAD.X R5, R9, 0x1, R59, P0 ;  /* 0x0000000109057824 */ /* 0x000fc600000e063b */
[----:B------:R-:W-:Y:S02]  /*4450*/  PRMT R7, R6, 0x7610, R7 ;  /* 0x0000761006077816 */ /* 0x000fe40000000007 */
[----:B------:R-:W-:-:S03]  /*4460*/  IADD3 R6, P0, R32, UR46, RZ ;  /* 0x0000002e20067c10 */ /* 0x000fc6000ff1e0ff */
[----:B------:R0:W-:Y:S02]  /*4470*/  @P3 STG.E.U16 desc[UR50][R4.64], R7 ;  /* 0x0000000704003986 */ /* 0x0001e4000c101532 */
[----:B0-----:R-:W-:Y:S01]  /*4480*/  IADD3.X R7, R33, UR41, RZ, P0, !PT ;  /* 0x0000002921077c10 */ /* 0x001fe200087fe4ff */
[----:B------:R-:W-:Y:S07]  /*4490*/  @!P1 BRA `(.L_x_89) ;  /* 0x0000000000049947 */ /* 0x000fee0003800000 */
[----:B------:R0:W5:Y:S02]  /*44a0*/  LDG.E.LTC128B.U16 R48, desc[UR50][R6.64] ;  /* 0x0000003206307981 */ /* 0x000164000c1e1520 */
.L_x_89:
[----:B------:R-:W-:Y:S05]  /*44b0*/  BSYNC B1 ;  /* 0x0000000000017941 */ /* 0x000fea0003800000 */
.L_x_88:
[----:B------:R-:W-:Y:S05]  /*44c0*/  @!P1 BRA `(.L_x_90) ;  /* 0x0000000c000c9947 */ /* 0x000fea0003800000 */
[----:B-----5:R-:W-:-:S04]  /*44d0*/  IMAD.U32 R3, R48, 0x10000, RZ ;  /* 0x0001000030037824 */ /* 0x020fc800078e00ff */
[----:B------:R-:W-:-:S04]  /*44e0*/  FMUL R4, R3, R56 ;  /* 0x0000003803047220 */ /* 0x000fc80000400000 */
[----:B------:R-:W-:Y:S01]  /*44f0*/  FFMA R31, R31, R19, R4 ;  /* 0x000000131f1f7223 */ /* 0x000fe20000000004 */
[----:B------:R-:W-:-:S04]  /*4500*/  IADD3 R4, P0, R8, R68, RZ ;  /* 0x0000004408047210 */ /* 0x000fc80007f1e0ff */
[----:B------:R-:W-:Y:S01]  /*4510*/  F2FP.BF16.F32.PACK_AB R31, RZ, R31 ;  /* 0x0000001fff1f723e */ /* 0x000fe200000010ff */
[----:B------:R-:W-:-:S05]  /*4520*/  IMAD.X R5, R9, 0x1, R59, P0 ;  /* 0x0000000109057824 */ /* 0x000fca00000e063b */
[----:B------:R0:W-:Y:S01]  /*4530*/  STG.E.U16 desc[UR50][R4.64], R31 ;  /* 0x0000001f04007986 */ /* 0x0001e2000c101532 */
[----:B------:R-:W-:Y:S05]  /*4540*/  BRA `(.L_x_90) ;  /* 0x0000000800ec7947 */ /* 0x000fea0003800000 */
.L_x_29:
[----:B------:R-:W-:Y:S01]  /*4550*/  ULDC.64 UR4, c[0x0][0x5c0] ;  /* 0x0001700000047ab9 */ /* 0x000fe20000000a00 */
[-C--:B------:R-:W-:Y:S01]  /*4560*/  FMUL R48, R48, R19.reuse ;  /* 0x0000001330307220 */ /* 0x080fe20000400000 */
[----:B------:R-:W-:Y:S01]  /*4570*/  LEA R6, P1, R72, UR4, 0x1 ;  /* 0x0000000448067c11 */ /* 0x000fe2000f8208ff */
[-C--:B------:R-:W-:Y:S01]  /*4580*/  FMUL R49, R49, R19.reuse ;  /* 0x0000001331317220 */ /* 0x080fe20000400000 */
[----:B------:R-:W-:Y:S01]  /*4590*/  ISETP.GT.AND P5, PT, R3, 0x1, P0 ;  /* 0x000000010300780c */ /* 0x000fe200007a4270 */
[-C--:B------:R-:W-:Y:S01]  /*45a0*/  FMUL R50, R50, R19.reuse ;  /* 0x0000001332327220 */ /* 0x080fe20000400000 */
[----:B------:R-:W-:Y:S01]  /*45b0*/  LEA.HI.X R7, R72, UR5, R83, 0x1, P1 ;  /* 0x0000000548077c11 */ /* 0x000fe200088f0c53 */
[-C--:B------:R-:W-:Y:S01]  /*45c0*/  FMUL R51, R51, R19.reuse ;  /* 0x0000001333337220 */ /* 0x080fe20000400000 */
[----:B------:R-:W-:Y:S01]  /*45d0*/  ISETP.GT.AND P1, PT, R4, 0x8, PT ;  /* 0x000000080400780c */ /* 0x000fe20003f24270 */
[-C--:B------:R-:W-:Y:S01]  /*45e0*/  FMUL R52, R52, R19.reuse ;  /* 0x0000001334347220 */ /* 0x080fe20000400000 */
[----:B------:R-:W-:Y:S01]  /*45f0*/  F2FP.BF16.F32.PACK_AB R48, RZ, R48 ;  /* 0x00000030ff30723e */ /* 0x000fe200000010ff */
[-C--:B------:R-:W-:Y:S01]  /*4600*/  FMUL R53, R53, R19.reuse ;  /* 0x0000001335357220 */ /* 0x080fe20000400000 */
[----:B------:R-:W-:Y:S01]  /*4610*/  ISETP.GT.AND P3, PT, R3, RZ, P1 ;  /* 0x000000ff0300720c */ /* 0x000fe20000f64270 */
[----:B------:R-:W-:Y:S01]  /*4620*/  FMUL R54, R54, R19 ;  /* 0x0000001336367220 */ /* 0x000fe20000400000 */
[----:B------:R-:W-:Y:S01]  /*4630*/  F2FP.BF16.F32.PACK_AB R49, RZ, R49 ;  /* 0x00000031ff31723e */ /* 0x000fe200000010ff */
[----:B------:R-:W-:Y:S01]  /*4640*/  @P2 STG.E.U16 desc[UR50][R6.64], R48 ;  /* 0x0000003006002986 */ /* 0x000fe2000c101532 */
[C---:B------:R-:W-:Y:S01]  /*4650*/  LEA R8, P2, R58.reuse, R6, 0x1 ;  /* 0x000000063a087211 */ /* 0x040fe200078408ff */
[----:B------:R-:W-:Y:S01]  /*4660*/  FMUL R55, R55, R19 ;  /* 0x0000001337377220 */ /* 0x000fe20000400000 */
[----:B------:R-:W-:Y:S01]  /*4670*/  F2FP.BF16.F32.PACK_AB R50, RZ, R50 ;  /* 0x00000032ff32723e */ /* 0x000fe200000010ff */
[----:B------:R-:W-:Y:S01]  /*4680*/  @P5 STG.E.U16 desc[UR50][R6.64+0x2], R49 ;  /* 0x0000023106005986 */ /* 0x000fe2000c101532 */
[----:B------:R-:W-:Y:S01]  /*4690*/  LEA.HI.X R9, R58, R7, R61, 0x1, P2 ;  /* 0x000000073a097211 */ /* 0x000fe200010f0c3d */
[-C--:B------:R-:W-:Y:S01]  /*46a0*/  FMUL R40, R40, R19.reuse ;  /* 0x0000001328287220 */ /* 0x080fe20000400000 */
[----:B------:R-:W-:Y:S01]  /*46b0*/  ISETP.GT.AND P4, PT, R3, 0x1, P1 ;  /* 0x000000010300780c */ /* 0x000fe20000f84270 */
[-C--:B------:R-:W-:Y:S01]  /*46c0*/  FMUL R41, R41, R19.reuse ;  /* 0x0000001329297220 */ /* 0x080fe20000400000 */
[C---:B------:R-:W-:Y:S01]  /*46d0*/  ISETP.GT.AND P2, PT, R3.reuse, 0x8, P0 ;  /* 0x000000080300780c */ /* 0x040fe20000744270 */
[----:B------:R-:W-:Y:S01]  /*46e0*/  @P3 STG.E.U16 desc[UR50][R8.64], R50 ;  /* 0x0000003208003986 */ /* 0x000fe2000c101532 */
[C---:B------:R-:W-:Y:S01]  /*46f0*/  ISETP.GT.AND P0, PT, R3.reuse, 0x9, P0 ;  /* 0x000000090300780c */ /* 0x040fe20000704270 */
[-C--:B------:R-:W-:Y:S01]  /*4700*/  FMUL R42, R42, R19.reuse ;  /* 0x000000132a2a7220 */ /* 0x080fe20000400000 */
[----:B------:R-:W-:Y:S01]  /*4710*/  ISETP.GT.AND P3, PT, R3, 0x8, P1 ;  /* 0x000000080300780c */ /* 0x000fe20000f64270 */
[-C--:B------:R-:W-:Y:S01]  /*4720*/  FMUL R43, R43, R19.reuse ;  /* 0x000000132b2b7220 */ /* 0x080fe20000400000 */
[----:B------:R-:W-:Y:S01]  /*4730*/  ISETP.GT.AND P1, PT, R3, 0x9, P1 ;  /* 0x000000090300780c */ /* 0x000fe20000f24270 */
[----:B------:R-:W-:Y:S01]  /*4740*/  FMUL R44, R44, R19 ;  /* 0x000000132c2c7220 */ /* 0x000fe20000400000 */
[----:B------:R-:W-:Y:S01]  /*4750*/  F2FP.BF16.F32.PACK_AB R51, RZ, R51 ;  /* 0x00000033ff33723e */ /* 0x000fe200000010ff */
[-C--:B------:R-:W-:Y:S01]  /*4760*/  FMUL R45, R45, R19.reuse ;  /* 0x000000132d2d7220 */ /* 0x080fe20000400000 */
[----:B------:R-:W-:Y:S01]  /*4770*/  F2FP.BF16.F32.PACK_AB R52, RZ, R52 ;  /* 0x00000034ff34723e */ /* 0x000fe200000010ff */
[----:B------:R-:W-:Y:S01]  /*4780*/  FMUL R46, R46, R19 ;  /* 0x000000132e2e7220 */ /* 0x000fe20000400000 */
[----:B------:R-:W-:Y:S01]  /*4790*/  F2FP.BF16.F32.PACK_AB R53, RZ, R53 ;  /* 0x00000035ff35723e */ /* 0x000fe200000010ff */
[----:B------:R-:W-:Y:S01]  /*47a0*/  @P4 STG.E.U16 desc[UR50][R8.64+0x2], R51 ;  /* 0x0000023308004986 */ /* 0x000fe2000c101532 */
[----:B------:R-:W-:Y:S01]  /*47b0*/  F2FP.BF16.F32.PACK_AB R54, RZ, R54 ;  /* 0x00000036ff36723e */ /* 0x000fe200000010ff */
[----:B------:R-:W-:Y:S01]  /*47c0*/  FMUL R47, R47, R19 ;  /* 0x000000132f2f7220 */ /* 0x000fe20000400000 */
[----:B------:R-:W-:Y:S01]  /*47d0*/  F2FP.BF16.F32.PACK_AB R55, RZ, R55 ;  /* 0x00000037ff37723e */ /* 0x000fe200000010ff */
[----:B------:R-:W-:Y:S01]  /*47e0*/  @P2 STG.E.U16 desc[UR50][R6.64+0x10], R52 ;  /* 0x0000103406002986 */ /* 0x000fe2000c101532 */
[----:B------:R-:W-:Y:S01]  /*47f0*/  IADD3 R10, P5, R6, R57, RZ ;  /* 0x00000039060a7210 */ /* 0x000fe20007fbe0ff */
[----:B------:R-:W-:Y:S01]  /*4800*/  FMUL R32, R32, R19 ;  /* 0x0000001320207220 */ /* 0x000fe20000400000 */
[----:B------:R-:W-:Y:S01]  /*4810*/  IADD3 R12, P4, R6, R66, RZ ;  /* 0x00000042060c7210 */ /* 0x000fe20007f9e0ff */
[----:B------:R-:W-:Y:S01]  /*4820*/  @P0 STG.E.U16 desc[UR50][R6.64+0x12], R53 ;  /* 0x0000123506000986 */ /* 0x000fe2000c101532 */
[----:B------:R-:W-:Y:S01]  /*4830*/  ISETP.GT.AND P0, PT, R4, 0x88, PT ;  /* 0x000000880400780c */ /* 0x000fe20003f04270 */
[--C-:B------:R-:W-:Y:S01]  /*4840*/  IMAD.X R11, R7, 0x1, R59.reuse, P5 ;  /* 0x00000001070b7824 */ /* 0x100fe200028e063b */
[----:B------:R-:W-:Y:S01]  /*4850*/  F2FP.BF16.F32.PACK_AB R40, RZ, R40 ;  /* 0x00000028ff28723e */ /* 0x000fe200000010ff */
[----:B------:R-:W-:Y:S01]  /*4860*/  @P3 STG.E.U16 desc[UR50][R8.64+0x10], R54 ;  /* 0x0000103608003986 */ /* 0x000fe2000c101532 */
[----:B------:R-:W-:Y:S01]  /*4870*/  ISETP.GT.AND P5, PT, R3, RZ, P0 ;  /* 0x000000ff0300720c */ /* 0x000fe200007a4270 */
[--C-:B------:R-:W-:Y:S01]  /*4880*/  IMAD.X R13, R7, 0x1, R59.reuse, P4 ;  /* 0x00000001070d7824 */ /* 0x100fe200020e063b */
[----:B------:R-:W-:Y:S01]  /*4890*/  IADD3 R14, P4, R8, R57, RZ ;  /* 0x00000039080e7210 */ /* 0x000fe20007f9e0ff */
[----:B------:R-:W-:Y:S01]  /*48a0*/  @P1 STG.E.U16 desc[UR50][R8.64+0x12], R55 ;  /* 0x0000123708001986 */ /* 0x000fe2000c101532 */
[----:B------:R-:W-:Y:S01]  /*48b0*/  ISETP.GT.AND P1, PT, R4, 0x80, PT ;  /* 0x000000800400780c */ /* 0x000fe20003f24270 */
[----:B------:R-:W-:Y:S01]  /*48c0*/  FMUL R33, R33, R19 ;  /* 0x0000001321217220 */ /* 0x000fe20000400000 */
[----:B------:R-:W-:Y:S01]  /*48d0*/  F2FP.BF16.F32.PACK_AB R41, RZ, R41 ;  /* 0x00000029ff29723e */ /* 0x000fe200000010ff */
[--C-:B------:R-:W-:Y:S01]  /*48e0*/  IMAD.X R15, R9, 0x1, R59.reuse, P4 ;  /* 0x00000001090f7824 */ /* 0x100fe200020e063b */
[C---:B------:R-:W-:Y:S01]  /*48f0*/  ISETP.GT.AND P2, PT, R3.reuse, RZ, P1 ;  /* 0x000000ff0300720c */ /* 0x040fe20000f44270 */
[-C--:B------:R-:W-:Y:S01]  /*4900*/  FMUL R34, R34, R19.reuse ;  /* 0x0000001322227220 */ /* 0x080fe20000400000 */
[----:B------:R-:W-:Y:S01]  /*4910*/  ISETP.GT.AND P3, PT, R3, 0x1, P1 ;  /* 0x000000010300780c */ /* 0x000fe20000f64270 */
[-C--:B------:R-:W-:Y:S01]  /*4920*/  FMUL R35, R35, R19.reuse ;  /* 0x0000001323237220 */ /* 0x080fe20000400000 */
[----:B------:R-:W-:Y:S01]  /*4930*/  F2FP.BF16.F32.PACK_AB R42, RZ, R42 ;  /* 0x0000002aff2a723e */ /* 0x000fe200000010ff */
[-C--:B------:R-:W-:Y:S01]  /*4940*/  FMUL R36, R36, R19.reuse ;  /* 0x0000001324247220 */ /* 0x080fe20000400000 */
[----:B------:R-:W-:Y:S01]  /*4950*/  IADD3 R20, P4, R8, R66, RZ ;  /* 0x0000004208147210 */ /* 0x000fe20007f9e0ff */
[----:B------:R-:W-:Y:S01]  /*4960*/  FMUL R37, R37, R19 ;  /* 0x0000001325257220 */ /* 0x000fe20000400000 */
[----:B------:R-:W-:Y:S01]  /*4970*/  F2FP.BF16.F32.PACK_AB R43, RZ, R43 ;  /* 0x0000002bff2b723e */ /* 0x000fe200000010ff */
[----:B------:R-:W-:Y:S01]  /*4980*/  FMUL R38, R38, R19 ;  /* 0x0000001326267220 */ /* 0x000fe20000400000 */
[----:B------:R-:W-:Y:S01]  /*4990*/  F2FP.BF16.F32.PACK_AB R44, RZ, R44 ;  /* 0x0000002cff2c723e */ /* 0x000fe200000010ff */
[--C-:B------:R-:W-:Y:S01]  /*49a0*/  IMAD.X R21, R9, 0x1, R59.reuse, P4 ;  /* 0x0000000109157824 */ /* 0x100fe200020e063b */
[----:B------:R-:W-:Y:S01]  /*49b0*/  F2FP.BF16.F32.PACK_AB R45, RZ, R45 ;  /* 0x0000002dff2d723e */ /* 0x000fe200000010ff */
[----:B------:R0:W-:Y:S01]  /*49c0*/  @P2 STG.E.U16 desc[UR50][R10.64], R40 ;  /* 0x000000280a002986 */ /* 0x0001e2000c101532 */
[----:B------:R-:W-:Y:S01]  /*49d0*/  ISETP.GT.AND P2, PT, R3, 0x8, P1 ;  /* 0x000000080300780c */ /* 0x000fe20000f44270 */
[-C--:B------:R-:W-:Y:S01]  /*49e0*/  FMUL R39, R39, R19.reuse ;  /* 0x0000001327277220 */ /* 0x080fe20000400000 */
[C---:B------:R-:W-:Y:S01]  /*49f0*/  ISETP.GT.AND P1, PT, R3.reuse, 0x9, P1 ;  /* 0x000000090300780c */ /* 0x040fe20000f24270 */
[----:B------:R1:W-:Y:S01]  /*4a00*/  @P3 STG.E.U16 desc[UR50][R12.64], R41 ;  /* 0x000000290c003986 */ /* 0x0003e2000c101532 */
[----:B------:R-:W-:Y:S01]  /*4a10*/  ISETP.GT.AND P3, PT, R3, 0x1, P0 ;  /* 0x000000010300780c */ /* 0x000fe20000764270 */
[----:B------:R-:W-:Y:S01]  /*4a20*/  FMUL R24, R24, R19 ;  /* 0x0000001318187220 */ /* 0x000fe20000400000 */
[----:B------:R-:W-:Y:S01]  /*4a30*/  F2FP.BF16.F32.PACK_AB R46, RZ, R46 ;  /* 0x0000002eff2e723e */ /* 0x000fe200000010ff */
[----:B------:R-:W-:Y:S01]  /*4a40*/  @P5 STG.E.U16 desc[UR50][R14.64], R42 ;  /* 0x0000002a0e005986 */ /* 0x000fe2000c101532 */
[----:B------:R-:W-:Y:S01]  /*4a50*/  F2FP.BF16.F32.PACK_AB R47, RZ, R47 ;  /* 0x0000002fff2f723e */ /* 0x000fe200000010ff */
[-C--:B------:R-:W-:Y:S01]  /*4a60*/  FMUL R25, R25, R19.reuse ;  /* 0x0000001319197220 */ /* 0x080fe20000400000 */
[----:B------:R-:W-:Y:S01]  /*4a70*/  F2FP.BF16.F32.PACK_AB R32, RZ, R32 ;  /* 0x00000020ff20723e */ /* 0x000fe200000010ff */
[----:B------:R-:W-:Y:S01]  /*4a80*/  FMUL R26, R26, R19 ;  /* 0x000000131a1a7220 */ /* 0x000fe20000400000 */
[C---:B0-----:R-:W-:Y:S01]  /*4a90*/  IADD3 R40, P5, R6.reuse, R67, RZ ;  /* 0x0000004306287210 */ /* 0x041fe20007fbe0ff */
[-C--:B------:R-:W-:Y:S01]  /*4aa0*/  FMUL R27, R27, R19.reuse ;  /* 0x000000131b1b7220 */ /* 0x080fe20000400000 */
[-C--:B------:R-:W-:Y:S01]  /*4ab0*/  IADD3 R6, P4, R6, R68.reuse, RZ ;  /* 0x0000004406067210 */ /* 0x080fe20007f9e0ff */
[----:B------:R-:W-:Y:S01]  /*4ac0*/  FMUL R28, R28, R19 ;  /* 0x000000131c1c7220 */ /* 0x000fe20000400000 */
[----:B------:R-:W-:Y:S01]  /*4ad0*/  F2FP.BF16.F32.PACK_AB R33, RZ, R33 ;  /* 0x00000021ff21723e */ /* 0x000fe200000010ff */
[C-C-:B-1----:R-:W-:Y:S01]  /*4ae0*/  IMAD.X R41, R7.reuse, 0x1, R59.reuse, P5 ;  /* 0x0000000107297824 */ /* 0x142fe200028e063b */
[----:B------:R0:W-:Y:S01]  /*4af0*/  @P3 STG.E.U16 desc[UR50][R20.64], R43 ;  /* 0x0000002b14003986 */ /* 0x0001e2000c101532 */
[--C-:B------:R-:W-:Y:S01]  /*4b00*/  IMAD.X R7, R7, 0x1, R59.reuse, P4 ;  /* 0x0000000107077824 */ /* 0x100fe200020e063b */
[----:B------:R-:W-:Y:S01]  /*4b10*/  ISETP.GT.AND P3, PT, R4, 0x100, PT ;  /* 0x000001000400780c */ /* 0x000fe20003f64270 */
[----:B------:R-:W-:Y:S01]  /*4b20*/  FMUL R29, R29, R19 ;  /* 0x000000131d1d7220 */ /* 0x000fe20000400000 */
[----:B------:R-:W-:Y:S01]  /*4b30*/  @P2 STG.E.U16 desc[UR50][R40.64], R44 ;  /* 0x0000002c28002986 */ /* 0x000fe2000c101532 */
[----:B------:R-:W-:Y:S01]  /*4b40*/  IADD3 R12, P2, R8, R67, RZ ;  /* 0x00000043080c7210 */ /* 0x000fe20007f5e0ff */
[-C--:B------:R-:W-:Y:S01]  /*4b50*/  FMUL R30, R30, R19.reuse ;  /* 0x000000131e1e7220 */ /* 0x080fe20000400000 */
[C---:B------:R-:W-:Y:S01]  /*4b60*/  ISETP.GT.AND P4, PT, R3.reuse, RZ, P3 ;  /* 0x000000ff0300720c */ /* 0x040fe20001f84270 */
[----:B------:R1:W-:Y:S01]  /*4b70*/  @P1 STG.E.U16 desc[UR50][R6.64], R45 ;  /* 0x0000002d06001986 */ /* 0x0003e2000c101532 */
[----:B------:R-:W-:Y:S01]  /*4b80*/  ISETP.GT.AND P1, PT, R3, 0x8, P0 ;  /* 0x000000080300780c */ /* 0x000fe20000724270 */
[----:B------:R-:W-:Y:S01]  /*4b90*/  IMAD.X R13, R9, 0x1, R59, P2 ;  /* 0x00000001090d7824 */ /* 0x000fe200010e063b */
[----:B------:R-:W-:Y:S01]  /*4ba0*/  ISETP.GT.AND P0, PT, R3, 0x9, P0 ;  /* 0x000000090300780c */ /* 0x000fe20000704270 */
[----:B------:R-:W-:Y:S01]  /*4bb0*/  FMUL R31, R31, R19 ;  /* 0x000000131f1f7220 */ /* 0x000fe20000400000 */
[----:B------:R-:W-:-:S02]  /*4bc0*/  IADD3 R8, P5, R8, R68, RZ ;  /* 0x0000004408087210 */ /* 0x000fc40007fbe0ff */
[----:B------:R-:W-:Y:S02]  /*4bd0*/  ISETP.GT.AND P2, PT, R4, 0x108, PT ;  /* 0x000001080400780c */ /* 0x000fe40003f44270 */
[----:B------:R-:W-:Y:S01]  /*4be0*/  F2FP.BF16.F32.PACK_AB R34, RZ, R34 ;  /* 0x00000022ff22723e */ /* 0x000fe200000010ff */
[--C-:B------:R-:W-:Y:S01]  /*4bf0*/  IMAD.X R9, R9, 0x1, R59.reuse, P5 ;  /* 0x0000000109097824 */ /* 0x100fe200028e063b */
[----:B0-----:R-:W-:Y:S02]  /*4c00*/  IADD3 R20, P5, R14, R66, RZ ;  /* 0x000000420e147210 */ /* 0x001fe40007fbe0ff */
[----:B------:R-:W-:Y:S01]  /*4c10*/  F2FP.BF16.F32.PACK_AB R35, RZ, R35 ;  /* 0x00000023ff23723e */ /* 0x000fe200000010ff */
[----:B------:R0:W-:Y:S01]  /*4c20*/  @P1 STG.E.U16 desc[UR50][R12.64], R46 ;  /* 0x0000002e0c001986 */ /* 0x0001e2000c101532 */
[----:B-1----:R-:W-:Y:S01]  /*4c30*/  IADD3 R6, P1, R10, R57, RZ ;  /* 0x000000390a067210 */ /* 0x002fe20007f3e0ff */
[--C-:B------:R-:W-:Y:S01]  /*4c40*/  IMAD.X R21, R15, 0x1, R59.reuse, P5 ;  /* 0x000000010f157824 */ /* 0x100fe200028e063b */
[----:B------:R-:W-:Y:S01]  /*4c50*/  F2FP.BF16.F32.PACK_AB R36, RZ, R36 ;  /* 0x00000024ff24723e */ /* 0x000fe200000010ff */
[----:B------:R1:W-:Y:S01]  /*4c60*/  @P0 STG.E.U16 desc[UR50][R8.64], R47 ;  /* 0x0000002f08000986 */ /* 0x0003e2000c101532 */
[----:B------:R-:W-:Y:S01]  /*4c70*/  ISETP.GT.AND P0, PT, R3, RZ, P2 ;  /* 0x000000ff0300720c */ /* 0x000fe20001704270 */
[----:B------:R-:W-:Y:S01]  /*4c80*/  IMAD.X R7, R11, 0x1, R59, P1 ;  /* 0x000000010b077824 */ /* 0x000fe200008e063b */
[----:B------:R-:W-:-:S02]  /*4c90*/  ISETP.GT.AND P1, PT, R3, 0x1, P3 ;  /* 0x000000010300780c */ /* 0x000fc40001f24270 */
[----:B------:R-:W-:Y:S02]  /*4ca0*/  F2FP.BF16.F32.PACK_AB R37, RZ, R37 ;  /* 0x00000025ff25723e */ /* 0x000fe400000010ff */
[----:B------:R-:W-:Y:S01]  /*4cb0*/  @P4 STG.E.U16 desc[UR50][R6.64], R32 ;  /* 0x0000002006004986 */ /* 0x000fe2000c101532 */
[----:B0-----:R-:W-:Y:S02]  /*4cc0*/  IADD3 R12, P4, R10, R66, RZ ;  /* 0x000000420a0c7210 */ /* 0x001fe40007f9e0ff */
[----:B------:R-:W-:Y:S02]  /*4cd0*/  F2FP.BF16.F32.PACK_AB R38, RZ, R38 ;  /* 0x00000026ff26723e */ /* 0x000fe400000010ff */
[----:B------:R-:W-:Y:S01]  /*4ce0*/  F2FP.BF16.F32.PACK_AB R39, RZ, R39 ;  /* 0x00000027ff27723e */ /* 0x000fe200000010ff */
[----:B------:R-:W-:Y:S01]  /*4cf0*/  IMAD.X R13, R11, 0x1, R59, P4 ;  /* 0x000000010b0d7824 */ /* 0x000fe200020e063b */
[----:B-1----:R-:W-:Y:S02]  /*4d00*/  IADD3 R8, P4, R14, R57, RZ ;  /* 0x000000390e087210 */ /* 0x002fe40007f9e0ff */
[----:B------:R-:W-:-:S02]  /*4d10*/  F2FP.BF16.F32.PACK_AB R24, RZ, R24 ;  /* 0x00000018ff18723e */ /* 0x000fc400000010ff */
[----:B------:R0:W-:Y:S01]  /*4d20*/  @P1 STG.E.U16 desc[UR50][R12.64], R33 ;  /* 0x000000210c001986 */ /* 0x0001e2000c101532 */
[----:B------:R-:W-:Y:S01]  /*4d30*/  IMAD.X R9, R15, 0x1, R59, P4 ;  /* 0x000000010f097824 */ /* 0x000fe200020e063b */
[----:B------:R-:W-:Y:S02]  /*4d40*/  ISETP.GT.AND P4, PT, R3, 0x1, P2 ;  /* 0x000000010300780c */ /* 0x000fe40001784270 */
[C---:B------:R-:W-:Y:S02]  /*4d50*/  ISETP.GT.AND P1, PT, R4.reuse, 0x180, PT ;  /* 0x000001800400780c */ /* 0x040fe40003f24270 */
[----:B------:R-:W-:Y:S01]  /*4d60*/  @P0 STG.E.U16 desc[UR50][R8.64], R34 ;  /* 0x0000002208000986 */ /* 0x000fe2000c101532 */
[----:B------:R-:W-:Y:S02]  /*4d70*/  ISETP.GT.AND P0, PT, R4, 0x188, PT ;  /* 0x000001880400780c */ /* 0x000fe40003f04270 */
[----:B------:R-:W-:Y:S02]  /*4d80*/  IADD3 R4, P5, R10, R67, RZ ;  /* 0x000000430a047210 */ /* 0x000fe40007fbe0ff */
[----:B------:R-:W-:-:S02]  /*4d90*/  F2FP.BF16.F32.PACK_AB R25, RZ, R25 ;  /* 0x00000019ff19723e */ /* 0x000fc400000010ff */
[----:B------:R-:W-:Y:S01]  /*4da0*/  F2FP.BF16.F32.PACK_AB R26, RZ, R26 ;  /* 0x0000001aff1a723e */ /* 0x000fe200000010ff */
[----:B------:R-:W-:Y:S01]  /*4db0*/  IMAD.X R5, R11, 0x1, R59, P5 ;  /* 0x000000010b057824 */ /* 0x000fe200028e063b */
[----:B------:R-:W-:Y:S01]  /*4dc0*/  @P4 STG.E.U16 desc[UR50][R20.64], R35 ;  /* 0x0000002314004986 */ /* 0x000fe2000c101532 */
[C---:B------:R-:W-:Y:S02]  /*4dd0*/  ISETP.GT.AND P4, PT, R3.reuse, 0x8, P3 ;  /* 0x000000080300780c */ /* 0x040fe40001f84270 */
[C---:B------:R-:W-:Y:S02]  /*4de0*/  ISETP.GT.AND P3, PT, R3.reuse, 0x9, P3 ;  /* 0x000000090300780c */ /* 0x040fe40001f64270 */
[C---:B------:R-:W-:Y:S02]  /*4df0*/  ISETP.GT.AND P5, PT, R3.reuse, 0x8, P2 ;  /* 0x000000080300780c */ /* 0x040fe400017a4270 */
[----:B------:R-:W-:Y:S02]  /*4e00*/  ISETP.GT.AND P2, PT, R3, 0x9, P2 ;  /* 0x000000090300780c */ /* 0x000fe40001744270 */
[----:B------:R-:W-:-:S02]  /*4e10*/  F2FP.BF16.F32.PACK_AB R27, RZ, R27 ;  /* 0x0000001bff1b723e */ /* 0x000fc400000010ff */
[----:B------:R-:W-:Y:S02]  /*4e20*/  F2FP.BF16.F32.PACK_AB R28, RZ, R28 ;  /* 0x0000001cff1c723e */ /* 0x000fe400000010ff */
[----:B------:R-:W-:Y:S01]  /*4e30*/  F2FP.BF16.F32.PACK_AB R29, RZ, R29 ;  /* 0x0000001dff1d723e */ /* 0x000fe200000010ff */
[----:B------:R1:W-:Y:S01]  /*4e40*/  @P4 STG.E.U16 desc[UR50][R4.64], R36 ;  /* 0x0000002404004986 */ /* 0x0003e2000c101532 */
[----:B------:R-:W-:Y:S02]  /*4e50*/  IADD3 R10, P4, R10, R68, RZ ;  /* 0x000000440a0a7210 */ /* 0x000fe40007f9e0ff */
[----:B------:R-:W-:Y:S02]  /*4e60*/  F2FP.BF16.F32.PACK_AB R30, RZ, R30 ;  /* 0x0000001eff1e723e */ /* 0x000fe400000010ff */
[----:B------:R-:W-:Y:S01]  /*4e70*/  F2FP.BF16.F32.PACK_AB R31, RZ, R31 ;  /* 0x0000001fff1f723e */ /* 0x000fe200000010ff */
[----:B------:R-:W-:Y:S01]  /*4e80*/  IMAD.X R11, R11, 0x1, R59, P4 ;  /* 0x000000010b0b7824 */ /* 0x000fe200020e063b */
[----:B0-----:R-:W-:-:S04]  /*4e90*/  IADD3 R12, P4, R14, R67, RZ ;  /* 0x000000430e0c7210 */ /* 0x001fc80007f9e0ff */
[----:B------:R-:W-:Y:S01]  /*4ea0*/  @P3 STG.E.U16 desc[UR50][R10.64], R37 ;  /* 0x000000250a003986 */ /* 0x000fe2000c101532 */
[--C-:B------:R-:W-:Y:S01]  /*4eb0*/  IMAD.X R13, R15, 0x1, R59.reuse, P4 ;  /* 0x000000010f0d7824 */ /* 0x100fe200020e063b */
[----:B-1----:R-:W-:Y:S02]  /*4ec0*/  IADD3 R4, P4, R14, R68, RZ ;  /* 0x000000440e047210 */ /* 0x002fe40007f9e0ff */
[----:B------:R-:W-:Y:S02]  /*4ed0*/  ISETP.GT.AND P3, PT, R3, 0x1, P1 ;  /* 0x000000010300780c */ /* 0x000fe40000f64270 */
[----:B------:R-:W-:Y:S01]  /*4ee0*/  @P5 STG.E.U16 desc[UR50][R12.64], R38 ;  /* 0x000000260c005986 */ /* 0x000fe2000c101532 */
[----:B------:R-:W-:Y:S01]  /*4ef0*/  IMAD.X R5, R15, 0x1, R59, P4 ;  /* 0x000000010f057824 */ /* 0x000fe200020e063b */
[C---:B------:R-:W-:Y:S02]  /*4f00*/  IADD3 R14, P5, R6.reuse, R57, RZ ;  /* 0x00000039060e7210 */ /* 0x040fe40007fbe0ff */
[----:B------:R-:W-:-:S02]  /*4f10*/  IADD3 R20, P4, R6, R66, RZ ;  /* 0x0000004206147210 */ /* 0x000fc40007f9e0ff */
[----:B------:R0:W-:Y:S01]  /*4f20*/  @P2 STG.E.U16 desc[UR50][R4.64], R39 ;  /* 0x0000002704002986 */ /* 0x0001e2000c101532 */
[----:B------:R-:W-:Y:S01]  /*4f30*/  ISETP.GT.AND P2, PT, R3, RZ, P1 ;  /* 0x000000ff0300720c */ /* 0x000fe20000f44270 */
[--C-:B------:R-:W-:Y:S01]  /*4f40*/  IMAD.X R15, R7, 0x1, R59.reuse, P5 ;  /* 0x00000001070f7824 */ /* 0x100fe200028e063b */
[----:B------:R-:W-:Y:S01]  /*4f50*/  ISETP.GT.AND P5, PT, R3, RZ, P0 ;  /* 0x000000ff0300720c */ /* 0x000fe200007a4270 */
[----:B------:R-:W-:Y:S01]  /*4f60*/  IMAD.X R21, R7, 0x1, R59, P4 ;  /* 0x0000000107157824 */ /* 0x000fe200020e063b */
[----:B0-----:R-:W-:-:S09]  /*4f70*/  IADD3 R4, P4, R8, R57, RZ ;  /* 0x0000003908047210 */ /* 0x001fd20007f9e0ff */
[----:B------:R-:W-:Y:S01]  /*4f80*/  @P2 STG.E.U16 desc[UR50][R14.64], R24 ;  /* 0x000000180e002986 */ /* 0x000fe2000c101532 */
[----:B------:R-:W-:Y:S01]  /*4f90*/  ISETP.GT.AND P2, PT, R3, 0x1, P0 ;  /* 0x000000010300780c */ /* 0x000fe20000744270 */
[--C-:B------:R-:W-:Y:S02]  /*4fa0*/  IMAD.X R5, R9, 0x1, R59.reuse, P4 ;  /* 0x0000000109057824 */ /* 0x100fe400020e063b */
[----:B------:R-:W-:Y:S01]  /*4fb0*/  @P3 STG.E.U16 desc[UR50][R20.64], R25 ;  /* 0x0000001914003986 */ /* 0x000fe2000c101532 */
[C---:B------:R-:W-:Y:S02]  /*4fc0*/  ISETP.GT.AND P3, PT, R3.reuse, 0x8, P1 ;  /* 0x000000080300780c */ /* 0x040fe40000f64270 */
[----:B------:R-:W-:Y:S01]  /*4fd0*/  IADD3 R10, P4, R8, R66, RZ ;  /* 0x00000042080a7210 */ /* 0x000fe20007f9e0ff */
[----:B------:R0:W-:Y:S01]  /*4fe0*/  @P5 STG.E.U16 desc[UR50][R4.64], R26 ;  /* 0x0000001a04005986 */ /* 0x0001e2000c101532 */
[----:B------:R-:W-:Y:S02]  /*4ff0*/  IADD3 R12, P5, R6, R67, RZ ;  /* 0x00000043060c7210 */ /* 0x000fe40007fbe0ff */
[----:B------:R-:W-:Y:S01]  /*5000*/  ISETP.GT.AND P1, PT, R3, 0x9, P1 ;  /* 0x000000090300780c */ /* 0x000fe20000f24270 */
[--C-:B------:R-:W-:Y:S01]  /*5010*/  IMAD.X R11, R9, 0x1, R59.reuse, P4 ;  /* 0x00000001090b7824 */ /* 0x100fe200020e063b */
[----:B------:R-:W-:Y:S01]  /*5020*/  ISETP.GT.AND P4, PT, R3, 0x8, P0 ;  /* 0x000000080300780c */ /* 0x000fe20000784270 */
[----:B------:R-:W-:Y:S01]  /*5030*/  IMAD.X R13, R7, 0x1, R59, P5 ;  /* 0x00000001070d7824 */ /* 0x000fe200028e063b */
[----:B------:R-:W-:-:S02]  /*5040*/  ISETP.GT.AND P0, PT, R3, 0x9, P0 ;  /* 0x000000090300780c */ /* 0x000fc40000704270 */
[----:B------:R1:W-:Y:S01]  /*5050*/  @P2 STG.E.U16 desc[UR50][R10.64], R27 ;  /* 0x0000001b0a002986 */ /* 0x0003e2000c101532 */
[----:B0-----:R-:W-:-:S03]  /*5060*/  IADD3 R4, P2, R6, R68, RZ ;  /* 0x0000004406047210 */ /* 0x001fc60007f5e0ff */
[----:B------:R1:W-:Y:S01]  /*5070*/  @P3 STG.E.U16 desc[UR50][R12.64], R28 ;  /* 0x0000001c0c003986 */ /* 0x0003e2000c101532 */
[C---:B------:R-:W-:Y:S02]  /*5080*/  IADD3 R6, P3, R8.reuse, R67, RZ ;  /* 0x0000004308067210 */ /* 0x040fe40007f7e0ff */
[----:B------:R-:W-:Y:S01]  /*5090*/  IADD3 R8, P5, R8, R68, RZ ;  /* 0x0000004408087210 */ /* 0x000fe20007fbe0ff */
[--C-:B------:R-:W-:Y:S02]  /*50a0*/  IMAD.X R5, R7, 0x1, R59.reuse, P2 ;  /* 0x0000000107057824 */ /* 0x100fe400010e063b */
[C-C-:B------:R-:W-:Y:S02]  /*50b0*/  IMAD.X R7, R9.reuse, 0x1, R59.reuse, P3 ;  /* 0x0000000109077824 */ /* 0x140fe400018e063b */
[----:B------:R-:W-:Y:S01]  /*50c0*/  IMAD.X R9, R9, 0x1, R59, P5 ;  /* 0x0000000109097824 */ /* 0x000fe200028e063b */
[----:B------:R1:W-:Y:S04]  /*50d0*/  @P1 STG.E.U16 desc[UR50][R4.64], R29 ;  /* 0x0000001d04001986 */ /* 0x0003e8000c101532 */
[----:B------:R1:W-:Y:S04]  /*50e0*/  @P4 STG.E.U16 desc[UR50][R6.64], R30 ;  /* 0x0000001e06004986 */ /* 0x0003e8000c101532 */
[----:B------:R1:W-:Y:S02]  /*50f0*/  @P0 STG.E.U16 desc[UR50][R8.64], R31 ;  /* 0x0000001f08000986 */ /* 0x0003e4000c101532 */
.L_x_90:
[----:B------:R-:W-:Y:S05]  /*5100*/  BSYNC B0 ;  /* 0x0000000000007941 */ /* 0x000fea0003800000 */
.L_x_28:
[----:B------:R-:W-:Y:S01]  /*5110*/  IADD3 R16, P0, R16, UR36, RZ ;  /* 0x0000002410107c10 */ /* 0x000fe2000ff1e0ff */
[----:B------:R-:W-:Y:S01]  /*5120*/  ULDC.64 UR4, c[0x0][0x650] ;  /* 0x0001940000047ab9 */ /* 0x000fe20000000a00 */
[----:B------:R-:W-:Y:S01]  /*5130*/  PRMT R3, RZ, 0x7610, R3 ;  /* 0x00007610ff037816 */ /* 0x000fe20000000003 */
[----:B-1-3--:R-:W-:Y:S01]  /*5140*/  IMAD.MOV.U32 R72, RZ, RZ, -0x1 ;  /* 0xffffffffff487424 */ /* 0x00afe200078e00ff */
[----:B------:R-:W-:Y:S01]  /*5150*/  IADD3.X R17, R17, UR40, RZ, P0, !PT ;  /* 0x0000002811117c10 */ /* 0x000fe200087fe4ff */
[----:B------:R-:W-:Y:S01]  /*5160*/  IMAD.MOV.U32 R71, RZ, RZ, -0x1 ;  /* 0xffffffffff477424 */ /* 0x000fe200078e00ff */
[----:B------:R-:W-:-:S04]  /*5170*/  ISETP.GE.U32.AND P0, PT, R16, UR4, PT ;  /* 0x0000000410007c0c */ /* 0x000fc8000bf06070 */
[----:B------:R-:W-:-:S13]  /*5180*/  ISETP.GE.U32.AND.EX P0, PT, R17, UR5, PT, P0 ;  /* 0x0000000511007c0c */ /* 0x000fda000bf06100 */
[----:B------:R-:W-:Y:S05]  /*5190*/  @P0 BRA `(.L_x_91) ;  /* 0x0000000400500947 */ /* 0x000fea0003800000 */
[----:B------:R-:W1:Y:S01]  /*51a0*/  LDC.64 R10, c[0x0][0x628] ;  /* 0x00018a00ff0a7b82 */ /* 0x000e620000000a00 */
[----:B------:R-:W3:Y:S01]  /*51b0*/  S2R R20, SR_CTAID.X ;  /* 0x0000000000147919 */ /* 0x000ee20000002500 */
[----:B------:R-:W-:Y:S02]  /*51c0*/  IMAD.MOV.U32 R8, RZ, RZ, R16 ;  /* 0x000000ffff087224 */ /* 0x000fe400078e0010 */
[----:B------:R-:W-:Y:S01]  /*51d0*/  IMAD.MOV.U32 R9, RZ, RZ, R17 ;  /* 0x000000ffff097224 */ /* 0x000fe200078e0011 */
[----:B------:R-:W0:Y:S03]  /*51e0*/  S2R R21, SR_CTAID.Y ;  /* 0x0000000000157919 */ /* 0x000e260000002600 */
[----:B------:R-:W0:Y:S08]  /*51f0*/  LDC R0, c[0x0][0x630] ;  /* 0x00018c00ff007b82 */ /* 0x000e300000000800 */
[----:B------:R-:W0:Y:S01]  /*5200*/  LDC.64 R14, c[0x0][0x620] ;  /* 0x00018800ff0e7b82 */ /* 0x000e220000000a00 */
[----:B-1----:R-:W-:-:S04]  /*5210*/  ISETP.NE.U32.AND P0, PT, R10, RZ, PT ;  /* 0x000000ff0a00720c */ /* 0x002fc80003f05070 */
[----:B------:R-:W-:-:S13]  /*5220*/  ISETP.NE.AND.EX P0, PT, R11, RZ, PT, P0 ;  /* 0x000000ff0b00720c */ /* 0x000fda0003f05300 */
[----:B0--3--:R-:W-:Y:S05]  /*5230*/  @!P0 BRA `(.L_x_92) ;  /* 0x0000000000288947 */ /* 0x009fea0003800000 */
        /* <DEDUP_REMOVED lines=10> */
.L_x_92:
[----:B------:R-:W0:Y:S01]  /*52e0*/  LDC.64 R28, c[0x0][0x640] ;  /* 0x00019000ff1c7b82 */ /* 0x000e220000000a00 */
[-CC-:B------:R-:W-:Y:S01]  /*52f0*/  SHF.R.U64 R71, R8, R0.reuse, R9.reuse ;  /* 0x0000000008477219 */ /* 0x180fe20000001209 */
[----:B------:R-:W-:Y:S01]  /*5300*/  ULDC UR4, c[0x0][0x150] ;  /* 0x0000540000047ab9 */ /* 0x000fe20000000800 */
[----:B------:R-:W-:Y:S02]  /*5310*/  SHF.R.U32.HI R0, RZ, R0, R9 ;  /* 0x00000000ff007219 */ /* 0x000fe40000011609 */
[----:B------:R-:W-:Y:S02]  /*5320*/  IADD3 R3, P0, RZ, -R71, RZ ;  /* 0x80000047ff037210 */ /* 0x000fe40007f1e0ff */
[----:B------:R-:W-:Y:S01]  /*5330*/  I2FP.F32.U32 R7, R20 ;  /* 0x0000001400077245 */ /* 0x000fe20000201000 */
[----:B------:R-:W1:Y:S02]  /*5340*/  LDC R6, c[0x0][0x618] ;  /* 0x00018600ff067b82 */ /* 0x000e640000000800 */
[----:B------:R-:W-:-:S02]  /*5350*/  IMAD.X R5, RZ, RZ, ~R0, P0 ;  /* 0x000000ffff057224 */ /* 0x000fc400000e0e00 */
[----:B------:R-:W-:Y:S01]  /*5360*/  FMUL R7, R7, UR4 ;  /* 0x0000000407077c20 */ /* 0x000fe20008400000 */
[----:B------:R-:W-:Y:S01]  /*5370*/  ULDC UR4, c[0x0][0x154] ;  /* 0x0000550000047ab9 */ /* 0x000fe20000000800 */
[-C--:B------:R-:W-:Y:S02]  /*5380*/  IMAD R0, R5, R14.reuse, RZ ;  /* 0x0000000e05007224 */ /* 0x080fe400078e02ff */
[----:B------:R-:W3:Y:S01]  /*5390*/  LDC R8, c[0x0][0x608] ;  /* 0x00018200ff087b82 */ /* 0x000ee20000000800 */
[C---:B------:R-:W-:Y:S01]  /*53a0*/  IMAD.WIDE.U32 R4, R3.reuse, R14, R16 ;  /* 0x0000000e03047225 */ /* 0x040fe200078e0010 */
[----:B------:R-:W2:Y:S03]  /*53b0*/  F2I.U32.TRUNC.NTZ R7, R7 ;  /* 0x0000000700077305 */ /* 0x000ea6000020f000 */
[----:B------:R-:W-:Y:S01]  /*53c0*/  IMAD R3, R3, R15, R0 ;  /* 0x0000000f03037224 */ /* 0x000fe200078e0200 */
[----:B------:R-:W-:-:S02]  /*53d0*/  I2FP.F32.U32 R0, R21 ;  /* 0x0000001500007245 */ /* 0x000fc40000201000 */
[----:B------:R-:W4:Y:S01]  /*53e0*/  LDC R26, c[0x0][0x658] ;  /* 0x00019600ff1a7b82 */ /* 0x000f220000000800 */
[----:B------:R-:W-:Y:S01]  /*53f0*/  IMAD.IADD R3, R5, 0x1, R3 ;  /* 0x0000000105037824 */ /* 0x000fe200078e0203 */
[----:B0-----:R-:W-:Y:S01]  /*5400*/  ISETP.NE.U32.AND P0, PT, R28, RZ, PT ;  /* 0x000000ff1c00720c */ /* 0x001fe20003f05070 */
[----:B------:R-:W-:-:S03]  /*5410*/  FMUL R0, R0, UR4 ;  /* 0x0000000400007c20 */ /* 0x000fc60008400000 */
[----:B------:R-:W-:Y:S01]  /*5420*/  ISETP.NE.AND.EX P0, PT, R29, RZ, PT, P0 ;  /* 0x000000ff1d00720c */ /* 0x000fe20003f05300 */
[----:B------:R0:W0:Y:S01]  /*5430*/  F2I.U32.TRUNC.NTZ R14, R0 ;  /* 0x00000000000e7305 */ /* 0x000022000020f000 */
[----:B------:R-:W0:Y:S01]  /*5440*/  LDC R9, c[0x0][0x144] ;  /* 0x00005100ff097b82 */ /* 0x000e220000000800 */
[-C--:B-1----:R-:W-:Y:S01]  /*5450*/  SHF.R.U64 R10, R4, R6.reuse, R3 ;  /* 0x00000006040a7219 */ /* 0x082fe20000001203 */
[----:B--2---:R-:W-:Y:S01]  /*5460*/  IMAD.MOV R7, RZ, RZ, -R7 ;  /* 0x000000ffff077224 */ /* 0x004fe200078e0a07 */
[----:B------:R-:W-:-:S05]  /*5470*/  SHF.R.U32.HI R3, RZ, R6, R3 ;  /* 0x00000006ff037219 */ /* 0x000fca0000011603 */
[----:B------:R-:W1:Y:S01]  /*5480*/  LDC R24, c[0x0][0x148] ;  /* 0x00005200ff187b82 */ /* 0x000e620000000800 */
[-CC-:B---3--:R-:W-:Y:S02]  /*5490*/  SHF.R.U64 R12, R10, R8.reuse, R3.reuse ;  /* 0x000000080a0c7219 */ /* 0x188fe40000001203 */
[----:B------:R-:W-:-:S05]  /*54a0*/  SHF.R.U32.HI R3, RZ, R8, R3 ;  /* 0x00000008ff037219 */ /* 0x000fca0000011603 */
[----:B------:R-:W2:Y:S01]  /*54b0*/  LDC R15, c[0x0][0x600] ;  /* 0x00018000ff0f7b82 */ /* 0x000ea20000000800 */
[-CC-:B----4-:R-:W-:Y:S02]  /*54c0*/  SHF.R.U64 R13, R12, R26.reuse, R3.reuse ;  /* 0x0000001a0c0d7219 */ /* 0x190fe40000001203 */
[----:B------:R-:W-:-:S03]  /*54d0*/  SHF.R.U32.HI R5, RZ, R26, R3 ;  /* 0x0000001aff057219 */ /* 0x000fc60000011603 */
[----:B------:R-:W-:Y:S02]  /*54e0*/  IMAD.MOV.U32 R4, RZ, RZ, R13 ;  /* 0x000000ffff047224 */ /* 0x000fe400078e000d */
[----:B------:R-:W3:Y:S01]  /*54f0*/  LDC R27, c[0x0][0x648] ;  /* 0x00019200ff1b7b82 */ /* 0x000ee20000000800 */
[----:B0-----:R-:W-:-:S07]  /*5500*/  IMAD R25, R9, R7, R20 ;  /* 0x0000000709197224 */ /* 0x001fce00078e0214 */
[----:B------:R-:W0:Y:S08]  /*5510*/  LDC R30, c[0x0][0x638] ;  /* 0x00018e00ff1e7b82 */ /* 0x000e300000000800 */
[----:B------:R-:W4:Y:S01]  /*5520*/  LDC R31, c[0x0][0x610] ;  /* 0x00018400ff1f7b82 */ /* 0x000f220000000800 */
[----:B-1----:R-:W-:Y:S05]  /*5530*/  @!P0 BRA `(.L_x_93) ;  /* 0x0000000000288947 */ /* 0x002fea0003800000 */
        /* <DEDUP_REMOVED lines=10> */
.L_x_93:
[----:B------:R-:W-:Y:S01]  /*55e0*/  ISETP.NE.AND P0, PT, R2, 0x1, PT ;  /* 0x000000010200780c */ /* 0x000fe20003f05270 */
[----:B------:R-:W-:Y:S01]  /*55f0*/  IMAD.MOV R14, RZ, RZ, -R14 ;  /* 0x000000ffff0e7224 */ /* 0x000fe200078e0a0e */
[----:B---3--:R-:W-:Y:S01]  /*5600*/  SHF.R.U64 R0, R4, R27, R5 ;  /* 0x0000001b04007219 */ /* 0x008fe20000001205 */
[----:B--2---:R-:W-:Y:S01]  /*5610*/  VIADD R5, R15, 0xffffffff ;  /* 0xffffffff0f057836 */ /* 0x004fe20000000000 */
[----:B------:R-:W-:-:S03]  /*5620*/  LOP3.LUT R3, R12, R65, RZ, 0xc0, !PT ;  /* 0x000000410c037212 */ /* 0x000fc600078ec0ff */
[----:B------:R-:W-:Y:S01]  /*5630*/  IMAD.MOV R4, RZ, RZ, -R0 ;  /* 0x000000ffff047224 */ /* 0x000fe200078e0a00 */
[----:B------:R-:W-:Y:S01]  /*5640*/  LOP3.LUT R10, R10, R5, RZ, 0xc0, !PT ;  /* 0x000000050a0a7212 */ /* 0x000fe200078ec0ff */
[----:B------:R-:W-:Y:S02]  /*5650*/  IMAD R0, R60, R0, R3 ;  /* 0x000000003c007224 */ /* 0x000fe400078e0203 */
[----:B0-----:R-:W-:Y:S02]  /*5660*/  IMAD R3, R4, R30, R13 ;  /* 0x0000001e04037224 */ /* 0x001fe400078e020d */
[----:B------:R-:W-:Y:S02]  /*5670*/  @P0 IMAD R25, R24, R14, R21 ;  /* 0x0000000e18190224 */ /* 0x000fe400078e0215 */
[----:B------:R-:W-:Y:S02]  /*5680*/  IMAD R5, R3, R15, R10 ;  /* 0x0000000f03057224 */ /* 0x000fe400078e020a */
[----:B----4-:R-:W-:-:S02]  /*5690*/  IMAD R0, R0, R31, R25 ;  /* 0x0000001f00007224 */ /* 0x010fc400078e0219 */
[----:B------:R-:W-:-:S03]  /*56a0*/  IMAD.MOV.U32 R4, RZ, RZ, 0x1 ;  /* 0x00000001ff047424 */ /* 0x000fc600078e00ff */
[----:B------:R-:W-:Y:S02]  /*56b0*/  SEL R72, R5, R0, !P0 ;  /* 0x0000000005487207 */ /* 0x000fe40004000000 */
[----:B------:R-:W-:Y:S02]  /*56c0*/  PRMT R3, R4, 0x7610, R3 ;  /* 0x0000761004037816 */ /* 0x000fe40000000003 */
[----:B------:R-:W-:-:S07]  /*56d0*/  SEL R0, R0, R5, !P0 ;  /* 0x0000000500007207 */ /* 0x000fce0004000000 */
.L_x_91:
[----:B------:R-:W-:Y:S01]  /*56e0*/  LOP3.LUT P0, RZ, R3, 0xff, RZ, 0xc0, !PT ;  /* 0x000000ff03ff7812 */ /* 0x000fe2000780c0ff */
[----:B------:R-:W-:-:S12]  /*56f0*/  IMAD.MOV.U32 R73, RZ, RZ, R0 ;  /* 0x000000ffff497224 */ /* 0x000fd800078e0000 */
[----:B------:R-:W-:Y:S05]  /*5700*/  @P0 BRA `(.L_x_94) ;  /* 0xffffffb800c80947 */ /* 0x000fea000383ffff */
[----:B------:R-:W-:Y:S05]  /*5710*/  EXIT ;  /* 0x000000000000794d */ /* 0x000fea0003800000 */
.L_x_3:
        /* <DEDUP_REMOVED lines=26> */
.L_x_96:
[--C-:B------:R-:W-:Y:S01]  /*58c0*/  SHF.R.U64 R14, R12, R20, R13.reuse ;  /* 0x000000140c0e7219 */ /* 0x100fe2000000120d */
[----:B------:R-:W0:Y:S01]  /*58d0*/  LDC R24, c[0x0][0x618] ;  /* 0x00018600ff187b82 */ /* 0x000e220000000800 */
[----:B------:R-:W-:Y:S01]  /*58e0*/  I2FP.F32.U32 R8, R6 ;  /* 0x0000000600087245 */ /* 0x000fe20000201000 */
[----:B------:R-:W-:Y:S01]  /*58f0*/  ULDC UR4, c[0x0][0x150] ;  /* 0x0000540000047ab9 */ /* 0x000fe20000000800 */
[----:B------:R-:W-:Y:S02]  /*5900*/  SHF.R.U32.HI R7, RZ, R20, R13 ;  /* 0x00000014ff077219 */ /* 0x000fe4000001160d */
[----:B------:R-:W-:Y:S01]  /*5910*/  IADD3 R11, P0, RZ, -R14, RZ ;  /* 0x8000000eff0b7210 */ /* 0x000fe20007f1e0ff */
[----:B------:R-:W-:Y:S01]  /*5920*/  FMUL R13, R8, UR4 ;  /* 0x00000004080d7c20 */ /* 0x000fe20008400000 */
[----:B------:R-:W-:Y:S01]  /*5930*/  ULDC UR4, c[0x0][0x154] ;  /* 0x0000550000047ab9 */ /* 0x000fe20000000800 */
[----:B------:R-:W1:Y:S02]  /*5940*/  LDC.64 R26, c[0x0][0x640] ;  /* 0x00019000ff1a7b82 */ /* 0x000e640000000a00 */
[----:B------:R-:W-:-:S02]  /*5950*/  IMAD.X R7, RZ, RZ, ~R7, P0 ;  /* 0x000000ffff077224 */ /* 0x000fc400000e0e07 */
[----:B------:R-:W2:Y:S01]  /*5960*/  F2I.U32.TRUNC.NTZ R13, R13 ;  /* 0x0000000d000d7305 */ /* 0x000ea2000020f000 */
[----:B------:R-:W-:-:S03]  /*5970*/  IMAD.WIDE.U32 R8, R11, R22, R16 ;  /* 0x000000160b087225 */ /* 0x000fc600078e0010 */
[----:B------:R-:W3:Y:S01]  /*5980*/  LDC R15, c[0x0][0x144] ;  /* 0x00005100ff0f7b82 */ /* 0x000ee20000000800 */
[----:B------:R-:W-:-:S04]  /*5990*/  IMAD R10, R7, R22, RZ ;  /* 0x00000016070a7224 */ /* 0x000fc800078e02ff */
[----:B------:R-:W-:Y:S02]  /*59a0*/  IMAD R7, R11, R23, R10 ;  /* 0x000000170b077224 */ /* 0x000fe400078e020a */
[----:B------:R-:W-:Y:S01]  /*59b0*/  IMAD.MOV.U32 R10, RZ, RZ, -0x1 ;  /* 0xffffffffff0a7424 */ /* 0x000fe200078e00ff */
[----:B------:R-:W4:Y:S01]  /*59c0*/  LDC R20, c[0x0][0x608] ;  /* 0x00018200ff147b82 */ /* 0x000f220000000800 */
[----:B------:R-:W-:Y:S01]  /*59d0*/  IMAD.IADD R7, R9, 0x1, R7 ;  /* 0x0000000109077824 */ /* 0x000fe200078e0207 */
[----:B------:R-:W-:-:S04]  /*59e0*/  I2FP.F32.U32 R9, R5 ;  /* 0x0000000500097245 */ /* 0x000fc80000201000 */
[-C--:B0-----:R-:W-:Y:S01]  /*59f0*/  SHF.R.U64 R12, R8, R24.reuse, R7 ;  /* 0x00000018080c7219 */ /* 0x081fe20000001207 */
[----:B--2---:R-:W-:Y:S01]  /*5a00*/  IMAD.MOV R8, RZ, RZ, -R13 ;  /* 0x000000ffff087224 */ /* 0x004fe200078e0a0d */
[----:B------:R-:W0:Y:S01]  /*5a10*/  LDC R11, c[0x0][0x658] ;  /* 0x00019600ff0b7b82 */ /* 0x000e220000000800 */
[----:B-1----:R-:W-:Y:S01]  /*5a20*/  ISETP.NE.U32.AND P0, PT, R26, RZ, PT ;  /* 0x000000ff1a00720c */ /* 0x002fe20003f05070 */
[----:B------:R-:W-:Y:S01]  /*5a30*/  FMUL R9, R9, UR4 ;  /* 0x0000000409097c20 */ /* 0x000fe20008400000 */
[----:B------:R-:W-:Y:S02]  /*5a40*/  SHF.R.U32.HI R7, RZ, R24, R7 ;  /* 0x00000018ff077219 */ /* 0x000fe40000011607 */
[----:B------:R-:W-:-:S03]  /*5a50*/  ISETP.NE.AND.EX P0, PT, R27, RZ, PT, P0 ;  /* 0x000000ff1b00720c */ /* 0x000fc60003f05300 */
[----:B------:R-:W1:Y:S01]  /*5a60*/  LDC R22, c[0x0][0x148] ;  /* 0x00005200ff167b82 */ /* 0x000e620000000800 */
[----:B---3--:R-:W-:Y:S02]  /*5a70*/  IMAD R23, R15, R8, R6 ;  /* 0x000000080f177224 */ /* 0x008fe400078e0206 */
[----:B------:R-:W-:-:S05]  /*5a80*/  IMAD.MOV.U32 R8, RZ, RZ, 0x1 ;  /* 0x00000001ff087424 */ /* 0x000fca00078e00ff */
[----:B------:R-:W2:Y:S01]  /*5a90*/  LDC R21, c[0x0][0x600] ;  /* 0x00018000ff157b82 */ /* 0x000ea20000000800 */
[-CC-:B----4-:R-:W-:Y:S02]  /*5aa0*/  SHF.R.U64 R15, R12, R20.reuse, R7.reuse ;  /* 0x000000140c0f7219 */ /* 0x190fe40000001207 */
[----:B------:R-:W-:Y:S02]  /*5ab0*/  SHF.R.U32.HI R6, RZ, R20, R7 ;  /* 0x00000014ff067219 */ /* 0x000fe40000011607 */
[----:B------:R3:W4:Y:S03]  /*5ac0*/  F2I.U32.TRUNC.NTZ R20, R9 ;  /* 0x0000000900147305 */ /* 0x000726000020f000 */
[----:B------:R-:W1:Y:S01]  /*5ad0*/  LDC R25, c[0x0][0x648] ;  /* 0x00019200ff197b82 */ /* 0x000e620000000800 */
[-C--:B0-----:R-:W-:Y:S02]  /*5ae0*/  SHF.R.U64 R19, R15, R11.reuse, R6 ;  /* 0x0000000b0f137219 */ /* 0x081fe40000001206 */
[----:B------:R-:W-:-:S02]  /*5af0*/  SHF.L.U32 R10, R10, R11, RZ ;  /* 0x0000000b0a0a7219 */ /* 0x000fc400000006ff */
[-C--:B------:R-:W-:Y:S01]  /*5b00*/  SHF.R.U32.HI R7, RZ, R11.reuse, R6 ;  /* 0x0000000bff077219 */ /* 0x080fe20000011606 */
[----:B------:R-:W-:Y:S01]  /*5b10*/  IMAD.MOV.U32 R6, RZ, RZ, R19 ;  /* 0x000000ffff067224 */ /* 0x000fe200078e0013 */
[----:B------:R-:W-:Y:S01]  /*5b20*/  SHF.L.U32 R24, R8, R11, RZ ;  /* 0x0000000b08187219 */ /* 0x000fe200000006ff */
[----:B------:R-:W0:Y:S01]  /*5b30*/  LDC R28, c[0x0][0x638] ;  /* 0x00018e00ff1c7b82 */ /* 0x000e220000000800 */
[----:B------:R-:W-:-:S07]  /*5b40*/  LOP3.LUT R30, RZ, R10, RZ, 0x33, !PT ;  /* 0x0000000aff1e7212 */ /* 0x000fce00078e33ff */
[----:B------:R-:W0:Y:S01]  /*5b50*/  LDC R29, c[0x0][0x610] ;  /* 0x00018400ff1d7b82 */ /* 0x000e220000000800 */
[----:B---34-:R-:W-:Y:S05]  /*5b60*/  @!P0 BRA `(.L_x_97) ;  /* 0x0000000000288947 */ /* 0x018fea0003800000 */
[----:B------:R-:W3:Y:S02]  /*5b70*/  LDC R6, c[0x0][0x64c] ;  /* 0x00019300ff067b82 */ /* 0x000ee40000000800 */
[----:B---3--:R-:W-:-:S05]  /*5b80*/  IADD3 R11, P0, R19, R6, RZ ;  /* 0x00000006130b7210 */ /* 0x008fca0007f1e0ff */
        /* <DEDUP_REMOVED lines=8> */
.L_x_97:
[----:B------:R-:W-:Y:S01]  /*5c10*/  ISETP.NE.AND P0, PT, R2, 0x1, PT ;  /* 0x000000010200780c */ /* 0x000fe20003f05270 */
[----:B--2---:R-:W-:Y:S01]  /*5c20*/  VIADD R9, R21, 0xffffffff ;  /* 0xffffffff15097836 */ /* 0x004fe20000000000 */
[----:B-1----:R-:W-:Y:S01]  /*5c30*/  SHF.R.U64 R7, R6, R25, R7 ;  /* 0x0000001906077219 */ /* 0x002fe20000001207 */
[----:B------:R-:W-:Y:S01]  /*5c40*/  IMAD.MOV R20, RZ, RZ, -R20 ;  /* 0x000000ffff147224 */ /* 0x000fe200078e0a14 */
[----:B------:R-:W-:Y:S02]  /*5c50*/  LOP3.LUT R6, R15, R30, RZ, 0xc0, !PT ;  /* 0x0000001e0f067212 */ /* 0x000fe400078ec0ff */
[----:B------:R-:W-:Y:S01]  /*5c60*/  LOP3.LUT R12, R12, R9, RZ, 0xc0, !PT ;  /* 0x000000090c0c7212 */ /* 0x000fe200078ec0ff */
[----:B------:R-:W-:Y:S02]  /*5c70*/  IMAD.MOV R8, RZ, RZ, -R7 ;  /* 0x000000ffff087224 */ /* 0x000fe400078e0a07 */
[----:B------:R-:W-:Y:S02]  /*5c80*/  IMAD R6, R24, R7, R6 ;  /* 0x0000000718067224 */ /* 0x000fe400078e0206 */
[----:B------:R-:W-:-:S02]  /*5c90*/  IMAD.MOV.U32 R9, RZ, RZ, 0x1 ;  /* 0x00000001ff097424 */ /* 0x000fc400078e00ff */
[----:B------:R-:W-:Y:S02]  /*5ca0*/  @P0 IMAD R23, R22, R20, R5 ;  /* 0x0000001416170224 */ /* 0x000fe400078e0205 */
[----:B0-----:R-:W-:Y:S02]  /*5cb0*/  IMAD R5, R8, R28, R19 ;  /* 0x0000001c08057224 */ /* 0x001fe400078e0213 */
[----:B------:R-:W-:Y:S02]  /*5cc0*/  IMAD R19, R6, R29, R23 ;  /* 0x0000001d06137224 */ /* 0x000fe400078e0217 */
[----:B------:R-:W-:Y:S02]  /*5cd0*/  IMAD R6, R5, R21, R12 ;  /* 0x0000001505067224 */ /* 0x000fe400078e020c */
[----:B------:R-:W-:-:S03]  /*5ce0*/  IMAD.MOV.U32 R8, RZ, RZ, R14 ;  /* 0x000000ffff087224 */ /* 0x000fc600078e000e */
[----:B------:R-:W-:Y:S02]  /*5cf0*/  SEL R20, R6, R19, !P0 ;  /* 0x0000001306147207 */ /* 0x000fe40004000000 */
[----:B------:R-:W-:-:S07]  /*5d00*/  SEL R19, R19, R6, !P0 ;  /* 0x0000000613137207 */ /* 0x000fce0004000000 */
.L_x_95:
[----:B------:R-:W-:-:S08]  /*5d10*/  NOP ;  /* 0x0000000000007918 */ /* 0x000fd00000000000 */
[----:B------:R-:W0:-:S00]  /*5d20*/  USETMAXREG.DEALLOC.CTAPOOL 0x28 ;  /* 0x00000028000079c8 */ /* 0x000e0000080e0500 */
[----:B0-----:R-:W-:-:S13]  /*5d30*/  ISETP.NE.AND P0, PT, R0, RZ, PT ;  /* 0x000000ff0000720c */ /* 0x001fda0003f05270 */
[----:B------:R-:W-:Y:S05]  /*5d40*/  @P0 EXIT ;  /* 0x000000000000094d */ /* 0x000fea0003800000 */
[----:B------:R-:W-:Y:S01]  /*5d50*/  LOP3.LUT P0, RZ, R9, 0xff, RZ, 0xc0, !PT ;  /* 0x000000ff09ff7812 */ /* 0x000fe2000780c0ff */
[----:B------:R-:W-:Y:S02]  /*5d60*/  IMAD.MOV.U32 R0, RZ, RZ, 0x1 ;  /* 0x00000001ff007424 */ /* 0x000fe400078e00ff */
[----:B------:R-:W-:-:S10]  /*5d70*/  IMAD.MOV.U32 R12, RZ, RZ, RZ ;  /* 0x000000ffff0c7224 */ /* 0x000fd400078e00ff */
[----:B------:R-:W-:Y:S05]  /*5d80*/  @!P0 BRA `(.L_x_98) ;  /* 0x0000000c00148947 */ /* 0x000fea0003800000 */
[----:B------:R-:W0:Y:S01]  /*5d90*/  LDC R0, c[0x0][0x28c] ;  /* 0x0000a300ff007b82 */ /* 0x000e220000000800 */
[----:B------:R-:W-:Y:S01]  /*5da0*/  LOP3.LUT P0, RZ, R3, 0x1f, RZ, 0xc0, !PT ;  /* 0x0000001f03ff7812 */ /* 0x000fe2000780c0ff */
[----:B------:R-:W-:Y:S01]  /*5db0*/  ULDC UR5, c[0x0][0x658] ;  /* 0x0001960000057ab9 */ /* 0x000fe20000000800 */
[----:B------:R-:W-:Y:S01]  /*5dc0*/  UMOV UR6, 0xffffffff ;  /* 0xffffffff00067882 */ /* 0x000fe20000000000 */
[----:B------:R-:W-:Y:S01]  /*5dd0*/  BSSY B0, `(.L_x_98) ;  /* 0x00000c0000007945 */ /* 0x000fe20003800000 */
[----:B------:R-:W-:Y:S01]  /*5de0*/  USHF.L.U32 UR6, UR6, UR5, URZ ;  /* 0x0000000506067299 */ /* 0x000fe2000800063f */
[C---:B------:R-:W-:Y:S01]  /*5df0*/  ISETP.NE.AND P2, PT, R4.reuse, RZ, PT ;  /* 0x000000ff0400720c */ /* 0x040fe20003f45270 */
[----:B------:R-:W-:Y:S01]  /*5e00*/  IMAD.MOV.U32 R13, RZ, RZ, 0x1 ;  /* 0x00000001ff0d7424 */ /* 0x000fe200078e00ff */
[----:B------:R-:W-:Y:S01]  /*5e10*/  ISETP.NE.OR P0, PT, R4, RZ, !P0 ;  /* 0x000000ff0400720c */ /* 0x000fe20004705670 */
[----:B------:R-:W-:Y:S01]  /*5e20*/  IMAD.MOV.U32 R12, RZ, RZ, RZ ;  /* 0x000000ffff0c7224 */ /* 0x000fe200078e00ff */
[----:B------:R-:W-:Y:S01]  /*5e30*/  LOP3.LUT R11, R18, 0x2, RZ, 0xfc, !PT ;  /* 0x00000002120b7812 */ /* 0x000fe200078efcff */
[----:B------:R-:W-:Y:S01]  /*5e40*/  ULDC UR4, c[0x0][0x600] ;  /* 0x0001800000047ab9 */ /* 0x000fe20000000800 */
[----:B------:R-:W-:Y:S01]  /*5e50*/  UMOV UR7, 0x1 ;  /* 0x0000000100077882 */ /* 0x000fe20000000000 */
[----:B------:R-:W-:-:S02]  /*5e60*/  UIADD3 UR15, UR4, -0x1, URZ ;  /* 0xffffffff040f7890 */ /* 0x000fc4000fffe03f */
[----:B------:R-:W-:Y:S02]  /*5e70*/  USHF.L.U32 UR17, UR7, UR5, URZ ;  /* 0x0000000507117299 */ /* 0x000fe4000800063f */
[----:B------:R-:W-:Y:S01]  /*5e80*/  ULOP3.LUT UR16, URZ, UR6, URZ, 0x33, !UPT ;  /* 0x000000063f107292 */ /* 0x000fe2000f8e333f */
[----:B------:R-:W-:Y:S01]  /*5e90*/  ULDC.64 UR20, c[0x0][0x198] ;  /* 0x0000660000147ab9 */ /* 0x000fe20000000a00 */
[----:B0-----:R-:W-:-:S05]  /*5ea0*/  VIADD R0, R0, 0x3f ;  /* 0x0000003f00007836 */ /* 0x001fca0000000000 */
[----:B------:R-:W-:-:S04]  /*5eb0*/  SHF.R.S32.HI R3, RZ, 0x1f, R0 ;  /* 0x0000001fff037819 */ /* 0x000fc80000011400 */
[----:B------:R-:W-:Y:S01]  /*5ec0*/  LEA.HI R3, R3, R0, RZ, 0x6 ;  /* 0x0000000003037211 */ /* 0x000fe200078f30ff */
[----:B------:R-:W-:-:S03]  /*5ed0*/  IMAD.MOV.U32 R0, RZ, RZ, 0x1 ;  /* 0x00000001ff007424 */ /* 0x000fc600078e00ff */
[----:B------:R-:W-:-:S05]  /*5ee0*/  SHF.R.S32.HI R3, RZ, 0x6, R3 ;  /* 0x00000006ff037819 */ /* 0x000fca0000011403 */
[----:B------:R-:W-:-:S07]  /*5ef0*/  VIADD R10, R3, 0x1 ;  /* 0x00000001030a7836 */ /* 0x000fce0000000000 */
.L_x_110:
[----:B------:R-:W-:-:S03]  /*5f00*/  UMOV UR4, 0xffffffff ;  /* 0xffffffff00047882 */ /* 0x000fc60000000000 */
[----:B------:R-:W-:Y:S05]  /*5f10*/  BRA.DIV UR4, `(.L_x_99) ;  /* 0x0000000e04787947 */ /* 0x000fea000b800000 */
[----:B------:R-:W-:-:S13]  /*5f20*/  ELECT P6, URZ, PT ;  /* 0x00000000003f782f */ /* 0x000fda00038c0000 */
.L_x_120:
[----:B------:R-:W0:Y:S01]  /*5f30*/  LDC R4, c[0x0][0x28c] ;  /* 0x0000a300ff047b82 */ /* 0x000e220000000800 */
[----:B------:R-:W-:Y:S01]  /*5f40*/  BSSY B1, `(.L_x_100) ;  /* 0x0000037000017945 */ /* 0x000fe20003800000 */
[----:B0-----:R-:W-:-:S13]  /*5f50*/  ISETP.LT.OR P6, PT, R4, 0x1, !P6 ;  /* 0x000000010400780c */ /* 0x001fda00077c1670 */
[----:B------:R-:W-:Y:S05]  /*5f60*/  @P6 BRA `(.L_x_101) ;  /* 0x0000000000d06947 */ /* 0x000fea0003800000 */
[----:B------:R-:W-:Y:S02]  /*5f70*/  IMAD.SHL.U32 R20, R20, 0x10, RZ ;  /* 0x0000001014147824 */ /* 0x000fe400078e00ff */
[----:B------:R-:W-:Y:S02]  /*5f80*/  IMAD.SHL.U32 R19, R19, 0x200, RZ ;  /* 0x0000020013137824 */ /* 0x000fe400078e00ff */
[----:B------:R-:W-:Y:S02]  /*5f90*/  IMAD.MOV.U32 R21, RZ, RZ, RZ ;  /* 0x000000ffff157224 */ /* 0x000fe400078e00ff */
[----:B------:R-:W-:Y:S02]  /*5fa0*/  IMAD.MOV.U32 R4, RZ, RZ, R10 ;  /* 0x000000ffff047224 */ /* 0x000fe400078e000a */
[----:B------:R-:W-:Y:S02]  /*5fb0*/  IMAD.MOV.U32 R5, RZ, RZ, R0 ;  /* 0x000000ffff057224 */ /* 0x000fe400078e0000 */
[----:B------:R-:W-:-:S07]  /*5fc0*/  IMAD.MOV.U32 R6, RZ, RZ, R12 ;  /* 0x000000ffff067224 */ /* 0x000fce00078e000c */
.L_x_105:
[----:B------:R-:W0:Y:S01]  /*5fd0*/  S2R R14, SR_CgaCtaId ;  /* 0x00000000000e7919 */ /* 0x000e220000008800 */
[----:B------:R-:W-:Y:S01]  /*5fe0*/  MOV R7, 0x400 ;  /* 0x0000040000077802 */ /* 0x000fe20000000f00 */
[----:B------:R-:W1:Y:S03]  /*5ff0*/  @!P2 LDC R9, c[0x0][0x500] ;  /* 0x00014000ff09ab82 */ /* 0x000e660000000800 */
[----:B0-----:R-:W-:Y:S02]  /*6000*/  LEA R15, R14, R7, 0x18 ;  /* 0x000000070e0f7211 */ /* 0x001fe400078ec0ff */
[----:B------:R-:W-:-:S03]  /*6010*/  SHF.L.U32 R7, R5, 0x1f, RZ ;  /* 0x0000001f05077819 */ /* 0x000fc600000006ff */
[----:B------:R-:W-:-:S04]  /*6020*/  IMAD R14, R6, 0x8, R15 ;  /* 0x00000008060e7824 */ /* 0x000fc800078e020f */
[----:B------:R-:W0:Y:S02]  /*6030*/  SYNCS.PHASECHK.TRANS64.TRYWAIT P1, [R14+URZ+0x18], R7 ;  /* 0x000018070e0075a7 */ /* 0x000e24000802017f */
[----:B01----:R-:W-:Y:S05]  /*6040*/  @!P1 BRA `(.L_x_102) ;  /* 0x0000000c004c9947 */ /* 0x003fea0003800000 */
.L_x_121:
[----:B0-----:R-:W-:Y:S01]  /*6050*/  PRMT R7, R11, 0x9910, RZ ;  /* 0x000099100b077816 */ /* 0x001fe200000000ff */
[----:B------:R0:W-:Y:S03]  /*6060*/  @!P2 SYNCS.ARRIVE.TRANS64 RZ, [R14+URZ], R9 ;  /* 0x000000090effa9a7 */ /* 0x0001e6000800003f */
[----:B------:R-:W-:-:S13]  /*6070*/  ISETP.NE.AND P1, PT, R7, 0x2, PT ;  /* 0x000000020700780c */ /* 0x000fda0003f25270 */
[----:B0-----:R-:W-:Y:S05]  /*6080*/  @P1 BRA `(.L_x_103) ;  /* 0x0000000000041947 */ /* 0x001fea0003800000 */
[----:B------:R-:W-:Y:S01]  /*6090*/  BPT.TRAP 0x1 ;  /* 0x000000040000795c */ /* 0x000fe20000300000 */
.L_x_103:
[----:B------:R-:W-:Y:S05]  /*60a0*/  @P0 BRA `(.L_x_104) ;  /* 0x0000000000040947 */ /* 0x000fea0003800000 */
[----:B------:R-:W-:Y:S01]  /*60b0*/  BPT.TRAP 0x1 ;  /* 0x000000040000795c */ /* 0x000fe20000300000 */
.L_x_104:
[--C-:B------:R-:W-:Y:S01]  /*60c0*/  IMAD R7, R6, 0x10000, R15.reuse ;  /* 0x0001000006077824 */ /* 0x100fe200078e020f */
[----:B------:R-:W-:Y:S01]  /*60d0*/  R2UR UR9, R14 ;  /* 0x000000000e0972ca */ /* 0x000fe200000e0000 */
[----:B------:R-:W-:Y:S01]  /*60e0*/  IMAD R15, R6, 0x800, R15 ;  /* 0x00000800060f7824 */ /* 0x000fe200078e020f */
[----:B------:R-:W-:Y:S01]  /*60f0*/  UIADD3 UR4, UP0, UR20, 0xf0, URZ ;  /* 0x000000f014047890 */ /* 0x000fe2000ff1e03f */
[----:B------:R-:W-:Y:S01]  /*6100*/  VIADD R4, R4, 0xffffffff ;  /* 0xffffffff04047836 */ /* 0x000fe20000000000 */
[----:B------:R-:W-:Y:S01]  /*6110*/  R2UR UR5, R7 ;  /* 0x00000000070572ca */ /* 0x000fe200000e0000 */
[----:B------:R-:W-:Y:S01]  /*6120*/  UIADD3 UR22, UP1, UR20, 0x1f0, URZ ;  /* 0x000001f014167890 */ /* 0x000fe2000ff3e03f */
[----:B------:R-:W-:Y:S01]  /*6130*/  R2UR UR8, R15 ;  /* 0x000000000f0872ca */ /* 0x000fe200000e0000 */
[----:B------:R-:W-:Y:S01]  /*6140*/  VIADD R6, R6, 0x1 ;  /* 0x0000000106067836 */ /* 0x000fe20000000000 */
[----:B------:R-:W-:Y:S01]  /*6150*/  R2UR UR11, R19 ;  /* 0x00000000130b72ca */ /* 0x000fe200000e0000 */
[----:B------:R-:W-:Y:S01]  /*6160*/  UIADD3.X UR23, URZ, UR21, URZ, UP1, !UPT ;  /* 0x000000153f177290 */ /* 0x000fe20008ffe43f */
[C---:B------:R-:W-:Y:S01]  /*6170*/  R2UR UR10, R21.reuse ;  /* 0x00000000150a72ca */ /* 0x040fe200000e0000 */
[----:B------:R-:W-:Y:S01]  /*6180*/  UMOV UR6, 0x0 ;  /* 0x0000000000067882 */ /* 0x000fe20000000000 */
[----:B------:R-:W-:Y:S01]  /*6190*/  R2UR UR12, R8 ;  /* 0x00000000080c72ca */ /* 0x000fe200000e0000 */
[----:B------:R-:W-:Y:S01]  /*61a0*/  UMOV UR7, 0x10000000 ;  /* 0x1000000000077882 */ /* 0x000fe20000000000 */
[----:B------:R-:W-:Y:S01]  /*61b0*/  R2UR UR18, R20 ;  /* 0x00000000141272ca */ /* 0x000fe200000e0000 */
[----:B------:R-:W-:Y:S01]  /*61c0*/  VIADD R21, R21, 0x40 ;  /* 0x0000004015157836 */ /* 0x000fe20000000000 */
[----:B------:R-:W-:Y:S01]  /*61d0*/  ISETP.GT.AND P3, PT, R4, 0x1, PT ;  /* 0x000000010400780c */ /* 0x000fe20003f64270 */
[----:B------:R-:W-:Y:S01]  /*61e0*/  UIADD3 UR13, UR5, 0x100, URZ ;  /* 0x00000100050d7890 */ /* 0x000fe2000fffe03f */
[----:B------:R-:W-:Y:S01]  /*61f0*/  ISETP.NE.AND P1, PT, R6, 0x3, PT ;  /* 0x000000030600780c */ /* 0x000fe20003f25270 */
[----:B------:R-:W-:-:S02]  /*6200*/  UIADD3.X UR5, URZ, UR21, URZ, UP0, !UPT ;  /* 0x000000153f057290 */ /* 0x000fc400087fe43f */
[----:B------:R-:W-:Y:S01]  /*6210*/  UIADD3 UR14, UR8, 0x30100, URZ ;  /* 0x00030100080e7890 */ /* 0x000fe2000fffe03f */
[----:B------:R-:W-:Y:S02]  /*6220*/  SEL R14, RZ, 0x1, P1 ;  /* 0x00000001ff0e7807 */ /* 0x000fe40000800000 */
[----:B------:R-:W-:Y:S01]  /*6230*/  UMOV UR8, UR13 ;  /* 0x0000000d00087c82 */ /* 0x000fe20008000000 */
[----:B------:R-:W-:Y:S02]  /*6240*/  SEL R6, R6, RZ, P1 ;  /* 0x000000ff06067207 */ /* 0x000fe40000800000 */
[----:B------:R-:W-:Y:S01]  /*6250*/  LOP3.LUT R5, R5, R14, RZ, 0x3c, !PT ;  /* 0x0000000e05057212 */ /* 0x000fe200078e3cff */
[----:B------:R0:W-:Y:S02]  /*6260*/  UTMALDG.3D [UR8], [UR4], desc[UR6] ;  /* 0x00000608040075b4 */ /* 0x0001e40008011000 */
[----:B0-----:R-:W-:Y:S01]  /*6270*/  UMOV UR8, UR14 ;  /* 0x0000000e00087c82 */ /* 0x001fe20008000000 */
[----:B------:R-:W-:-:S02]  /*6280*/  UMOV UR11, UR18 ;  /* 0x00000012000b7c82 */ /* 0x000fc40008000000 */
[----:B------:R0:W-:Y:S02]  /*6290*/  UTMALDG.3D [UR8], [UR22], desc[UR6] ;  /* 0x00000608160075b4 */ /* 0x0001e40008011000 */
[----:B0-----:R-:W-:Y:S05]  /*62a0*/  @P3 BRA `(.L_x_105) ;  /* 0xfffffffc00483947 */ /* 0x001fea000383ffff */
.L_x_101:
[----:B------:R-:W-:Y:S05]  /*62b0*/  BSYNC B1 ;  /* 0x0000000000017941 */ /* 0x000fea0003800000 */
.L_x_100:
[----:B------:R-:W-:Y:S01]  /*62c0*/  LOP3.LUT P3, RZ, R13, 0xff, RZ, 0xc0, !PT ;  /* 0x000000ff0dff7812 */ /* 0x000fe2000786c0ff */
[----:B------:R-:W-:Y:S01]  /*62d0*/  IMAD.IADD R12, R3, 0x1, R12 ;  /* 0x00000001030c7824 */ /* 0x000fe200078e020c */
[----:B------:R-:W-:Y:S01]  /*62e0*/  IADD3 R16, P4, R16, UR36, RZ ;  /* 0x0000002410107c10 */ /* 0x000fe2000ff9e0ff */
[----:B------:R-:W-:Y:S01]  /*62f0*/  ULDC.64 UR4, c[0x0][0x650] ;  /* 0x0001940000047ab9 */ /* 0x000fe20000000a00 */
[----:B------:R-:W-:Y:S01]  /*6300*/  BSSY B1, `(.L_x_106) ;  /* 0x000006a000017945 */ /* 0x000fe20003800000 */
[----:B------:R-:W-:Y:S01]  /*6310*/  IMAD.MOV.U32 R19, RZ, RZ, -0x1 ;  /* 0xffffffffff137424 */ /* 0x000fe200078e00ff */
[----:B------:R-:W-:Y:S01]  /*6320*/  ISETP.GT.U32.AND P1, PT, R12, 0x2, PT ;  /* 0x000000020c00780c */ /* 0x000fe20003f24070 */
[----:B------:R-:W-:Y:S01]  /*6330*/  IMAD.MOV.U32 R20, RZ, RZ, -0x1 ;  /* 0xffffffffff147424 */ /* 0x000fe200078e00ff */
[----:B------:R-:W-:Y:S01]  /*6340*/  IADD3.X R17, R17, UR40, RZ, P4, !PT ;  /* 0x0000002811117c10 */ /* 0x000fe2000a7fe4ff */
[----:B------:R-:W-:Y:S01]  /*6350*/  IMAD.MOV.U32 R8, RZ, RZ, -0x1 ;  /* 0xffffffffff087424 */ /* 0x000fe200078e00ff */
[----:B------:R-:W-:-:S02]  /*6360*/  ISETP.LT.U32.AND P1, PT, R3, 0x3, P1 ;  /* 0x000000030300780c */ /* 0x000fc40000f21070 */
[----:B------:R-:W-:Y:S01]  /*6370*/  PRMT R13, RZ, 0x7610, R13 ;  /* 0x00007610ff0d7816 */ /* 0x000fe2000000000d */
[----:B------:R-:W0:Y:S01]  /*6380*/  @P3 S2R R5, SR_CgaCtaId ;  /* 0x0000000000053919 */ /* 0x000e220000008800 */
[----:B------:R-:W-:-:S04]  /*6390*/  @P3 MOV R4, 0x400 ;  /* 0x0000040000043802 */ /* 0x000fc80000000f00 */
[----:B0-----:R-:W-:Y:S01]  /*63a0*/  @P3 LEA R6, R5, R4, 0x18 ;  /* 0x0000000405063211 */ /* 0x001fe200078ec0ff */
[----:B------:R-:W-:-:S03]  /*63b0*/  IMAD.WIDE.U32 R4, R12, -0x55555555, RZ ;  /* 0xaaaaaaab0c047825 */ /* 0x000fc600078e00ff */
[----:B------:R0:W-:Y:S01]  /*63c0*/  @P3 SYNCS.ARRIVE.TRANS64.A1T0 RZ, [R6+URZ+0x48], RZ ;  /* 0x000048ff06ff39a7 */ /* 0x0001e2000810003f */
[----:B------:R-:W-:Y:S02]  /*63d0*/  ISETP.GE.U32.AND P3, PT, R3, 0x3, PT ;  /* 0x000000030300780c */ /* 0x000fe40003f66070 */
[----:B------:R-:W-:Y:S02]  /*63e0*/  SHF.R.U32.HI R7, RZ, 0x1, R5 ;  /* 0x00000001ff077819 */ /* 0x000fe40000011605 */
[----:B------:R-:W-:Y:S02]  /*63f0*/  SEL R5, RZ, 0x1, !P1 ;  /* 0x00000001ff057807 */ /* 0x000fe40004800000 */
[----:B------:R-:W-:Y:S01]  /*6400*/  ISETP.GE.U32.AND P1, PT, R16, UR4, PT ;  /* 0x0000000410007c0c */ /* 0x000fe2000bf26070 */
[----:B------:R-:W-:Y:S01]  /*6410*/  IMAD R12, R7, -0x3, R12 ;  /* 0xfffffffd070c7824 */ /* 0x000fe200078e020c */
[----:B------:R-:W-:Y:S02]  /*6420*/  LOP3.LUT R0, R0, R5, RZ, 0x3c, !PT ;  /* 0x0000000500007212 */ /* 0x000fe400078e3cff */
[----:B------:R-:W-:-:S02]  /*6430*/  ISETP.GE.U32.AND.EX P1, PT, R17, UR5, PT, P1 ;  /* 0x0000000511007c0c */ /* 0x000fc4000bf26110 */
[----:B------:R-:W-:Y:S02]  /*6440*/  PRMT R4, RZ, 0x7610, R4 ;  /* 0x00007610ff047816 */ /* 0x000fe40000000004 */
[----:B------:R-:W-:-:S09]  /*6450*/  @P3 LOP3.LUT R0, R0, 0x1, R7, 0x78, !PT ;  /* 0x0000000100003812 */ /* 0x000fd200078e7807 */
[----:B0-----:R-:W-:Y:S05]  /*6460*/  @P1 BRA `(.L_x_107) ;  /* 0x00000004004c1947 */ /* 0x001fea0003800000 */
[----:B------:R-:W-:Y:S01]  /*6470*/  ULDC.64 UR4, c[0x0][0x628] ;  /* 0x00018a0000047ab9 */ /* 0x000fe20000000a00 */
[----:B------:R-:W0:Y:S01]  /*6480*/  S2R R15, SR_CTAID.X ;  /* 0x00000000000f7919 */ /* 0x000e220000002500 */
[----:B------:R-:W-:Y:S01]  /*6490*/  ISETP.NE.U32.AND P1, PT, RZ, UR4, PT ;  /* 0x00000004ff007c0c */ /* 0x000fe2000bf25070 */
[----:B------:R-:W-:Y:S01]  /*64a0*/  ULDC UR7, c[0x0][0x630] ;  /* 0x00018c0000077ab9 */ /* 0x000fe20000000800 */
[----:B------:R-:W-:Y:S01]  /*64b0*/  IMAD.MOV.U32 R4, RZ, RZ, R16 ;  /* 0x000000ffff047224 */ /* 0x000fe200078e0010 */
[----:B------:R-:W1:Y:S01]  /*64c0*/  S2R R14, SR_CTAID.Y ;  /* 0x00000000000e7919 */ /* 0x000e620000002600 */
[----:B------:R-:W-:Y:S01]  /*64d0*/  ISETP.NE.AND.EX P1, PT, RZ, UR5, PT, P1 ;  /* 0x00000005ff007c0c */ /* 0x000fe2000bf25310 */
[----:B------:R-:W-:-:S12]  /*64e0*/  IMAD.MOV.U32 R5, RZ, RZ, R17 ;  /* 0x000000ffff057224 */ /* 0x000fd800078e0011 */
[----:B------:R-:W-:Y:S05]  /*64f0*/  @!P1 BRA `(.L_x_108) ;  /* 0x0000000000289947 */ /* 0x000fea0003800000 */
[----:B------:R-:W-:Y:S02]  /*6500*/  ULDC UR6, c[0x0][0x634] ;  /* 0x00018d0000067ab9 */ /* 0x000fe40000000800 */
[----:B------:R-:W-:-:S05]  /*6510*/  IADD3 R9, P1, R16, UR6, RZ ;  /* 0x0000000610097c10 */ /* 0x000fca000ff3e0ff */
[----:B------:R-:W-:-:S04]  /*6520*/  IMAD.X R19, RZ, RZ, R17, P1 ;  /* 0x000000ffff137224 */ /* 0x000fc800008e0611 */
[----:B------:R-:W-:-:S04]  /*6530*/  IMAD.WIDE.U32 R6, R19, UR4, RZ ;  /* 0x0000000413067c25 */ /* 0x000fc8000f8e00ff */
[----:B------:R-:W-:-:S04]  /*6540*/  IMAD.WIDE.U32 R6, P1, R9, UR5, R6 ;  /* 0x0000000509067c25 */ /* 0x000fc8000f820006 */
[----:B------:R-:W-:-:S04]  /*6550*/  IMAD.WIDE.U32 R8, R9, UR4, RZ ;  /* 0x0000000409087c25 */ /* 0x000fc8000f8e00ff */
[----:B------:R-:W-:Y:S01]  /*6560*/  IMAD.X R5, RZ, RZ, RZ, P1 ;  /* 0x000000ffff057224 */ /* 0x000fe200008e06ff */
[----:B------:R-:W-:Y:S01]  /*6570*/  IADD3 RZ, P1, R9, R6, RZ ;  /* 0x0000000609ff7210 */ /* 0x000fe20007f3e0ff */
[----:B------:R-:W-:-:S04]  /*6580*/  IMAD.MOV.U32 R4, RZ, RZ, R7 ;  /* 0x000000ffff047224 */ /* 0x000fc800078e0007 */
[----:B------:R-:W-:-:S08]  /*6590*/  IMAD.WIDE.U32.X R4, R19, UR5, R4, P1 ;  /* 0x0000000513047c25 */ /* 0x000fd000088e0404 */
.L_x_108:
[--C-:B------:R-:W-:Y:S01]  /*65a0*/  SHF.R.U64 R8, R4, UR7, R5.reuse ;  /* 0x0000000704087c19 */ /* 0x100fe20008001205 */
[----:B------:R-:W-:Y:S01]  /*65b0*/  ULDC.64 UR4, c[0x0][0x620] ;  /* 0x0001880000047ab9 */ /* 0x000fe20000000a00 */
[----:B------:R-:W-:Y:S01]  /*65c0*/  SHF.R.U32.HI R4, RZ, UR7, R5 ;  /* 0x00000007ff047c19 */ /* 0x000fe20008011605 */
[----:B------:R-:W2:Y:S01]  /*65d0*/  LDC R24, c[0x0][0x144] ;  /* 0x00005100ff187b82 */ /* 0x000ea20000000800 */
[----:B------:R-:W-:Y:S01]  /*65e0*/  IADD3 R7, P1, RZ, -R8, RZ ;  /* 0x80000008ff077210 */ /* 0x000fe20007f3e0ff */
[----:B------:R-:W-:Y:S01]  /*65f0*/  ULDC.64 UR8, c[0x0][0x640] ;  /* 0x0001900000087ab9 */ /* 0x000fe20000000a00 */
[----:B0-----:R-:W-:Y:S01]  /*6600*/  I2FP.F32.U32 R9, R15 ;  /* 0x0000000f00097245 */ /* 0x001fe20000201000 */
[----:B------:R-:W-:Y:S02]  /*6610*/  ULDC UR6, c[0x0][0x608] ;  /* 0x0001820000067ab9 */ /* 0x000fe40000000800 */
[----:B------:R-:W-:Y:S01]  /*6620*/  IMAD.X R4, RZ, RZ, ~R4, P1 ;  /* 0x000000ffff047224 */ /* 0x000fe200008e0e04 */
[----:B------:R-:W-:Y:S01]  /*6630*/  ISETP.NE.U32.AND P1, PT, RZ, UR8, PT ;  /* 0x00000008ff007c0c */ /* 0x000fe2000bf25070 */
[----:B------:R-:W0:Y:S02]  /*6640*/  LDC R21, c[0x0][0x148] ;  /* 0x00005200ff157b82 */ /* 0x000e240000000800 */
[----:B------:R-:W-:Y:S01]  /*6650*/  IMAD R6, R4, UR4, RZ ;  /* 0x0000000404067c24 */ /* 0x000fe2000f8e02ff */
[----:B------:R-:W-:Y:S01]  /*6660*/  ISETP.NE.AND.EX P1, PT, RZ, UR9, PT, P1 ;  /* 0x00000009ff007c0c */ /* 0x000fe2000bf25310 */
[----:B------:R-:W-:Y:S01]  /*6670*/  IMAD.WIDE.U32 R4, R7, UR4, R16 ;  /* 0x0000000407047c25 */ /* 0x000fe2000f8e0010 */
[----:B------:R-:W-:-:S03]  /*6680*/  ULDC UR4, c[0x0][0x150] ;  /* 0x0000540000047ab9 */ /* 0x000fc60000000800 */
[----:B------:R-:W-:Y:S02]  /*6690*/  IMAD R7, R7, UR5, R6 ;  /* 0x0000000507077c24 */ /* 0x000fe4000f8e0206 */
[----:B------:R-:W-:Y:S01]  /*66a0*/  FMUL R6, R9, UR4 ;  /* 0x0000000409067c20 */ /* 0x000fe20008400000 */
[----:B------:R-:W-:Y:S01]  /*66b0*/  ULDC UR4, c[0x0][0x618] ;  /* 0x0001860000047ab9 */ /* 0x000fe20000000800 */
[----:B------:R-:W-:Y:S01]  /*66c0*/  ULDC UR5, c[0x0][0x154] ;  /* 0x0000550000057ab9 */ /* 0x000fe20000000800 */
[----:B------:R-:W-:-:S03]  /*66d0*/  IMAD.IADD R5, R5, 0x1, R7 ;  /* 0x0000000105057824 */ /* 0x000fc600078e0207 */
[----:B------:R-:W3:Y:S02]  /*66e0*/  F2I.U32.TRUNC.NTZ R6, R6 ;  /* 0x0000000600067305 */ /* 0x000ee4000020f000 */
[----:B------:R-:W-:Y:S02]  /*66f0*/  SHF.R.U64 R9, R4, UR4, R5 ;  /* 0x0000000404097c19 */ /* 0x000fe40008001205 */
[----:B-1----:R-:W-:-:S05]  /*6700*/  I2FP.F32.U32 R4, R14 ;  /* 0x0000000e00047245 */ /* 0x002fca0000201000 */
[----:B------:R-:W-:Y:S01]  /*6710*/  FMUL R22, R4, UR5 ;  /* 0x0000000504167c20 */ /* 0x000fe20008400000 */
[----:B------:R-:W-:Y:S01]  /*6720*/  SHF.R.U32.HI R4, RZ, UR4, R5 ;  /* 0x00000004ff047c19 */ /* 0x000fe20008011605 */
[----:B------:R-:W-:-:S03]  /*6730*/  ULDC UR4, c[0x0][0x658] ;  /* 0x0001960000047ab9 */ /* 0x000fc60000000800 */
[--C-:B------:R-:W-:Y:S01]  /*6740*/  SHF.R.U64 R20, R9, UR6, R4.reuse ;  /* 0x0000000609147c19 */ /* 0x100fe20008001204 */
[----:B------:R-:W1:Y:S01]  /*6750*/  F2I.U32.TRUNC.NTZ R22, R22 ;  /* 0x0000001600167305 */ /* 0x000e62000020f000 */
[----:B------:R-:W-:Y:S01]  /*6760*/  SHF.R.U32.HI R5, RZ, UR6, R4 ;  /* 0x00000006ff057c19 */ /* 0x000fe20008011604 */
[----:B---3--:R-:W-:-:S03]  /*6770*/  IMAD.MOV R6, RZ, RZ, -R6 ;  /* 0x000000ffff067224 */ /* 0x008fc600078e0a06 */
[----:B------:R-:W-:Y:S01]  /*6780*/  SHF.R.U64 R19, R20, UR4, R5 ;  /* 0x0000000414137c19 */ /* 0x000fe20008001205 */
[----:B--2---:R-:W-:Y:S01]  /*6790*/  IMAD R15, R24, R6, R15 ;  /* 0x00000006180f7224 */ /* 0x004fe200078e020f */
[----:B------:R-:W-:-:S03]  /*67a0*/  SHF.R.U32.HI R23, RZ, UR4, R5 ;  /* 0x00000004ff177c19 */ /* 0x000fc60008011605 */
[----:B------:R-:W-:Y:S02]  /*67b0*/  IMAD.MOV.U32 R4, RZ, RZ, R19 ;  /* 0x000000ffff047224 */ /* 0x000fe400078e0013 */
[----:B------:R-:W-:Y:S01]  /*67c0*/  IMAD.MOV.U32 R5, RZ, RZ, R23 ;  /* 0x000000ffff057224 */ /* 0x000fe200078e0017 */
[----:B-1----:R-:W-:Y:S06]  /*67d0*/  @!P1 BRA `(.L_x_109) ;  /* 0x0000000000289947 */ /* 0x002fec0003800000 */
[----:B------:R-:W-:Y:S02]  /*67e0*/  ULDC UR4, c[0x0][0x64c] ;  /* 0x0001930000047ab9 */ /* 0x000fe40000000800 */
[----:B------:R-:W-:-:S05]  /*67f0*/  IADD3 R5, P1, R19, UR4, RZ ;  /* 0x0000000413057c10 */ /* 0x000fca000ff3e0ff */
[----:B------:R-:W-:-:S04]  /*6800*/  IMAD.X R23, RZ, RZ, R23, P1 ;  /* 0x000000ffff177224 */ /* 0x000fc800008e0617 */
[----:B------:R-:W-:-:S04]  /*6810*/  IMAD.WIDE.U32 R6, R23, UR8, RZ ;  /* 0x0000000817067c25 */ /* 0x000fc8000f8e00ff */
[----:B------:R-:W-:-:S04]  /*6820*/  IMAD.WIDE.U32 R6, P1, R5, UR9, R6 ;  /* 0x0000000905067c25 */ /* 0x000fc8000f820006 */
[----:B------:R-:W-:-:S04]  /*6830*/  IMAD.WIDE.U32 R4, R5, UR8, RZ ;  /* 0x0000000805047c25 */ /* 0x000fc8000f8e00ff */
[----:B------:R-:W-:Y:S01]  /*6840*/  IMAD.MOV.U32 R4, RZ, RZ, R7 ;  /* 0x000000ffff047224 */ /* 0x000fe200078e0007 */
[----:B------:R-:W-:Y:S01]  /*6850*/  IADD3 RZ, P3, R5, R6, RZ ;  /* 0x0000000605ff7210 */ /* 0x000fe20007f7e0ff */
[----:B------:R-:W-:-:S04]  /*6860*/  IMAD.X R5, RZ, RZ, RZ, P1 ;  /* 0x000000ffff057224 */ /* 0x000fc800008e06ff */
[----:B------:R-:W-:-:S08]  /*6870*/  IMAD.WIDE.U32.X R4, R23, UR9, R4, P3 ;  /* 0x0000000917047c25 */ /* 0x000fd000098e0404 */
.L_x_109:
[----:B------:R-:W-:Y:S01]  /*6880*/  ISETP.NE.AND P1, PT, R2, 0x1, PT ;  /* 0x000000010200780c */ /* 0x000fe20003f25270 */
[----:B------:R-:W-:Y:S01]  /*6890*/  ULDC UR4, c[0x0][0x648] ;  /* 0x0001920000047ab9 */ /* 0x000fe20000000800 */
[----:B------:R-:W-:Y:S01]  /*68a0*/  LOP3.LUT R20, R20, UR16, RZ, 0xc0, !PT ;  /* 0x0000001014147c12 */ /* 0x000fe2000f8ec0ff */
[----:B------:R-:W-:Y:S01]  /*68b0*/  IMAD.MOV R22, RZ, RZ, -R22 ;  /* 0x000000ffff167224 */ /* 0x000fe200078e0a16 */
[----:B------:R-:W-:Y:S01]  /*68c0*/  SHF.R.U64 R5, R4, UR4, R5 ;  /* 0x0000000404057c19 */ /* 0x000fe20008001205 */
[----:B------:R-:W-:Y:S01]  /*68d0*/  ULDC UR4, c[0x0][0x638] ;  /* 0x00018e0000047ab9 */ /* 0x000fe20000000800 */
[----:B------:R-:W-:Y:S01]  /*68e0*/  LOP3.LUT R6, R9, UR15, RZ, 0xc0, !PT ;  /* 0x0000000f09067c12 */ /* 0x000fe2000f8ec0ff */
[----:B------:R-:W-:Y:S02]  /*68f0*/  ULDC UR5, c[0x0][0x610] ;  /* 0x0001840000057ab9 */ /* 0x000fe40000000800 */
[----:B------:R-:W-:Y:S02]  /*6900*/  IMAD.MOV R4, RZ, RZ, -R5 ;  /* 0x000000ffff047224 */ /* 0x000fe400078e0a05 */
[----:B------:R-:W-:-:S02]  /*6910*/  IMAD R20, R5, UR17, R20 ;  /* 0x0000001105147c24 */ /* 0x000fc4000f8e0214 */
[----:B0-----:R-:W-:Y:S02]  /*6920*/  @P1 IMAD R15, R21, R22, R14 ;  /* 0x00000016150f1224 */ /* 0x001fe400078e020e */
[----:B------:R-:W-:Y:S01]  /*6930*/  IMAD R19, R4, UR4, R19 ;  /* 0x0000000404137c24 */ /* 0x000fe2000f8e0213 */
[----:B------:R-:W-:Y:S01]  /*6940*/  ULDC UR4, c[0x0][0x600] ;  /* 0x0001800000047ab9 */ /* 0x000fe20000000800 */
[----:B------:R-:W-:Y:S02]  /*6950*/  IMAD R15, R20, UR5, R15 ;  /* 0x00000005140f7c24 */ /* 0x000fe4000f8e020f */
[----:B------:R-:W-:Y:S02]  /*6960*/  IMAD R6, R19, UR4, R6 ;  /* 0x0000000413067c24 */ /* 0x000fe4000f8e0206 */
[----:B------:R-:W-:-:S03]  /*6970*/  IMAD.MOV.U32 R4, RZ, RZ, 0x1 ;  /* 0x00000001ff047424 */ /* 0x000fc600078e00ff */
[----:B------:R-:W-:Y:S02]  /*6980*/  SEL R20, R6, R15, !P1 ;  /* 0x0000000f06147207 */ /* 0x000fe40004800000 */
[----:B------:R-:W-:-:S07]  /*6990*/  SEL R19, R15, R6, !P1 ;  /* 0x000000060f137207 */ /* 0x000fce0004800000 */
.L_x_107:
[----:B------:R-:W-:Y:S05]  /*69a0*/  BSYNC B1 ;  /* 0x0000000000017941 */ /* 0x000fea0003800000 */
.L_x_106:
[----:B------:R-:W-:-:S13]  /*69b0*/  LOP3.LUT P1, RZ, R4, 0xff, RZ, 0xc0, !PT ;  /* 0x000000ff04ff7812 */ /* 0x000fda000782c0ff */
[----:B------:R-:W-:Y:S05]  /*69c0*/  @P1 BRA `(.L_x_110) ;  /* 0xfffffff4004c1947 */ /* 0x000fea000383ffff */
[----:B------:R-:W-:Y:S05]  /*69d0*/  BSYNC B0 ;  /* 0x0000000000007941 */ /* 0x000fea0003800000 */
.L_x_98:
[----:B------:R-:W-:-:S03]  /*69e0*/  UMOV UR4, 0xffffffff ;  /* 0xffffffff00047882 */ /* 0x000fc60000000000 */
[----:B------:R-:W-:Y:S05]  /*69f0*/  BRA.DIV UR4, `(.L_x_111) ;  /* 0x0000000204f47947 */ /* 0x000fea000b800000 */
[----:B------:R-:W-:-:S13]  /*6a00*/  ELECT P6, URZ, PT ;  /* 0x00000000003f782f */ /* 0x000fda00038c0000 */
.L_x_124:
[----:B------:R-:W-:Y:S04]  /*6a10*/  BSSY B0, `(.L_x_112) ;  /* 0x0000022000007945 */ /* 0x000fe80003800000 */
[----:B------:R-:W-:Y:S05]  /*6a20*/  @!P6 BRA `(.L_x_113) ;  /* 0x000000000080e947 */ /* 0x000fea0003800000 */
[----:B------:R-:W-:-:S04]  /*6a30*/  LOP3.LUT R18, R18, 0x2, RZ, 0xfc, !PT ;  /* 0x0000000212127812 */ /* 0x000fc800078efcff */
[----:B------:R-:W-:-:S13]  /*6a40*/  ISETP.NE.AND P0, PT, R18, 0x3, PT ;  /* 0x000000031200780c */ /* 0x000fda0003f05270 */
[----:B------:R-:W-:Y:S05]  /*6a50*/  @!P0 BRA `(.L_x_114) ;  /* 0x0000000000048947 */ /* 0x000fea0003800000 */
[----:B------:R-:W-:Y:S01]  /*6a60*/  BPT.TRAP 0x1 ;  /* 0x000000040000795c */ /* 0x000fe20000300000 */
.L_x_114:
[----:B------:R-:W0:Y:S01]  /*6a70*/  S2R R3, SR_CgaCtaId ;  /* 0x0000000000037919 */ /* 0x000e220000008800 */
[----:B------:R-:W-:-:S04]  /*6a80*/  MOV R2, 0x400 ;  /* 0x0000040000027802 */ /* 0x000fc80000000f00 */
[----:B0-----:R-:W-:Y:S02]  /*6a90*/  LEA R3, R3, R2, 0x18 ;  /* 0x0000000203037211 */ /* 0x001fe400078ec0ff */
[----:B------:R-:W-:-:S03]  /*6aa0*/  SHF.L.U32 R2, R0, 0x1f, RZ ;  /* 0x0000001f00027819 */ /* 0x000fc600000006ff */
[----:B------:R-:W-:-:S04]  /*6ab0*/  VIADD R3, R3, 0x18 ;  /* 0x0000001803037836 */ /* 0x000fc80000000000 */
[C---:B------:R-:W-:Y:S02]  /*6ac0*/  IMAD R7, R12.reuse, 0x8, R3 ;  /* 0x000000080c077824 */ /* 0x040fe400078e0203 */
[----:B------:R-:W-:Y:S02]  /*6ad0*/  VIADD R12, R12, 0x1 ;  /* 0x000000010c0c7836 */ /* 0x000fe40000000000 */
[----:B------:R-:W0:Y:S03]  /*6ae0*/  SYNCS.PHASECHK.TRANS64.TRYWAIT P0, [R7+URZ], R2 ;  /* 0x00000002070075a7 */ /* 0x000e26000800017f */
[----:B------:R-:W-:-:S04]  /*6af0*/  ISETP.NE.AND P1, PT, R12, 0x3, PT ;  /* 0x000000030c00780c */ /* 0x000fc80003f25270 */
[----:B------:R-:W-:Y:S02]  /*6b00*/  SEL R5, RZ, 0x1, P1 ;  /* 0x00000001ff057807 */ /* 0x000fe40000800000 */
[----:B------:R-:W-:Y:S02]  /*6b10*/  SEL R12, R12, RZ, P1 ;  /* 0x000000ff0c0c7207 */ /* 0x000fe40000800000 */
[----:B------:R-:W-:-:S03]  /*6b20*/  LOP3.LUT R5, R0, R5, RZ, 0x3c, !PT ;  /* 0x0000000500057212 */ /* 0x000fc600078e3cff */
[----:B------:R-:W-:Y:S01]  /*6b30*/  IMAD R9, R12, 0x8, R3 ;  /* 0x000000080c097824 */ /* 0x000fe200078e0203 */
[----:B------:R-:W-:Y:S01]  /*6b40*/  SHF.L.U32 R4, R5, 0x1f, RZ ;  /* 0x0000001f05047819 */ /* 0x000fe200000006ff */
[----:B0-----:R-:W-:Y:S06]  /*6b50*/  @!P0 BRA `(.L_x_115) ;  /* 0x0000000000bc8947 */ /* 0x001fec0003800000 */
.L_x_125:
[----:B------:R-:W1:Y:S01]  /*6b60*/  SYNCS.PHASECHK.TRANS64.TRYWAIT P0, [R9+URZ], R4 ;  /* 0x00000004090075a7 */ /* 0x000e62000800017f */
[----:B------:R-:W-:-:S05]  /*6b70*/  VIADD R0, R12, 0x1 ;  /* 0x000000010c007836 */ /* 0x000fca0000000000 */
[----:B------:R-:W-:-:S04]  /*6b80*/  ISETP.NE.AND P1, PT, R0, 0x3, PT ;  /* 0x000000030000780c */ /* 0x000fc80003f25270 */
[----:B0-----:R-:W-:Y:S02]  /*6b90*/  SEL R2, RZ, 0x1, P1 ;  /* 0x00000001ff027807 */ /* 0x001fe40000800000 */
[----:B------:R-:W-:Y:S02]  /*6ba0*/  SEL R0, R0, RZ, P1 ;  /* 0x000000ff00007207 */ /* 0x000fe40000800000 */
[----:B------:R-:W-:Y:S01]  /*6bb0*/  LOP3.LUT R2, R5, R2, RZ, 0x3c, !PT ;  /* 0x0000000205027212 */ /* 0x000fe200078e3cff */
[----:B-1----:R-:W-:Y:S06]  /*6bc0*/  @!P0 BRA `(.L_x_116) ;  /* 0x0000000000b48947 */ /* 0x002fec0003800000 */
.L_x_126:
[----:B------:R-:W-:Y:S01]  /*6bd0*/  IMAD R3, R0, 0x8, R3 ;  /* 0x0000000800037824 */ /* 0x000fe200078e0203 */
[----:B------:R-:W-:-:S07]  /*6be0*/  SHF.L.U32 R0, R2, 0x1f, RZ ;  /* 0x0000001f02007819 */ /* 0x000fce00000006ff */
.L_x_117:
[----:B-1----:R1:W2:Y:S02]  /*6bf0*/  SYNCS.PHASECHK.TRANS64.TRYWAIT P0, [R3+URZ], R0 ;  /* 0x00000000030075a7 */ /* 0x0022a4000800017f */
[----:B--2---:R-:W-:Y:S05]  /*6c00*/  @!P0 NANOSLEEP.SYNCS 0x989680 ;  /* 0x009896800000895d */ /* 0x004fea0003900000 */
[----:B------:R-:W2:Y:S02]  /*6c10*/  @!P0 SYNCS.PHASECHK.TRANS64 P0, [R3+URZ], R0 ;  /* 0x00000000030085a7 */ /* 0x000ea4000800007f */
[----:B--2---:R-:W-:Y:S05]  /*6c20*/  @!P0 BRA `(.L_x_117) ;  /* 0xfffffffc00f08947 */ /* 0x004fea000383ffff */
.L_x_113:
[----:B------:R-:W-:Y:S05]  /*6c30*/  BSYNC B0 ;  /* 0x0000000000007941 */ /* 0x000fea0003800000 */
.L_x_112:
[----:B------:R-:W-:Y:S05]  /*6c40*/  EXIT ;  /* 0x000000000000794d */ /* 0x000fea0003800000 */
.L_x_17:
[----:B-1----:R1:W2:Y:S02]  /*6c50*/  SYNCS.PHASECHK.TRANS64.TRYWAIT P1, [R3+URZ], R0 ;  /* 0x00000000030075a7 */ /* 0x0022a4000802017f */
[----:B--2---:R-:W-:Y:S05]  /*6c60*/  @!P1 NANOSLEEP.SYNCS 0x989680 ;  /* 0x009896800000995d */ /* 0x004fea0003900000 */
[----:B------:R-:W2:Y:S02]  /*6c70*/  @!P1 SYNCS.PHASECHK.TRANS64 P1, [R3+URZ], R0 ;  /* 0x00000000030095a7 */ /* 0x000ea4000802007f */
[----:B--2---:R-:W-:Y:S05]  /*6c80*/  @!P1 BRA `(.L_x_17) ;  /* 0xfffffffc00f09947 */ /* 0x004fea000383ffff */
[----:B------:R-:W-:Y:S05]  /*6c90*/  BRA `(.L_x_16) ;  /* 0xffffffa800207947 */ /* 0x000fea000383ffff */
.L_x_22:
[----:B-1----:R-:W-:-:S04]  /*6ca0*/  IMAD.U32 R4, RZ, RZ, UR8 ;  /* 0x00000008ff047e24 */ /* 0x002fc8000f8e00ff */
[----:B------:R1:W2:Y:S03]  /*6cb0*/  SYNCS.PHASECHK.TRANS64.TRYWAIT P1, [R4+URZ], R3 ;  /* 0x00000003040075a7 */ /* 0x0002a6000802017f */
[----:B--2---:R-:W-:Y:S05]  /*6cc0*/  @!P1 NANOSLEEP.SYNCS 0x989680 ;  /* 0x009896800000995d */ /* 0x004fea0003900000 */
[----:B------:R-:W2:Y:S02]  /*6cd0*/  @!P1 SYNCS.PHASECHK.TRANS64 P1, [R4+URZ], R3 ;  /* 0x00000003040095a7 */ /* 0x000ea4000802007f */
[----:B--2---:R-:W-:Y:S05]  /*6ce0*/  @!P1 BRA `(.L_x_22) ;  /* 0xfffffffc00ec9947 */ /* 0x004fea000383ffff */
[----:B------:R-:W-:Y:S05]  /*6cf0*/  BRA `(.L_x_21) ;  /* 0xffffffb0000c7947 */ /* 0x000fea000383ffff */
.L_x_99:
[----:B------:R-:W-:Y:S01]  /*6d00*/  BSSY B1, `(.L_x_118) ;  /* 0x0000006000017945 */ /* 0x000fe20003800000 */
[----:B------:R-:W-:-:S07]  /*6d10*/  IMAD.MOV.U32 R15, RZ, RZ, -0x1 ;  /* 0xffffffffff0f7424 */ /* 0x000fce00078e00ff */
[----:B------:R-:W-:Y:S05]  /*6d20*/  WARPSYNC.COLLECTIVE R15, `(.L_x_119) ;  /* 0x000000000f0c7348 */ /* 0x000fea0003c00000 */
[----:B------:R-:W-:Y:S02]  /*6d30*/  ELECT P6, UR62, PT ;  /* 0x00000000003e782f */ /* 0x000fe400038c0000 */
[----:B------:R-:W-:Y:S01]  /*6d40*/  MOV R14, UR62 ;  /* 0x0000003e000e7c02 */ /* 0x000fe20008000f00 */
[----:B------:R-:W-:Y:S10]  /*6d50*/  ENDCOLLECTIVE ;  /* 0x000000000000791b */ /* 0x000ff40003800000 */
.L_x_119:
[----:B------:R-:W-:Y:S05]  /*6d60*/  BSYNC B1 ;  /* 0x0000000000017941 */ /* 0x000fea0003800000 */
.L_x_118:
[----:B------:R-:W-:Y:S05]  /*6d70*/  BRA `(.L_x_120) ;  /* 0xfffffff0006c7947 */ /* 0x000fea000383ffff */
.L_x_102:
[----:B0-----:R0:W1:Y:S02]  /*6d80*/  SYNCS.PHASECHK.TRANS64.TRYWAIT P1, [R14+URZ+0x18], R7 ;  /* 0x000018070e0075a7 */ /* 0x001064000802017f */
[----:B-1----:R-:W-:Y:S05]  /*6d90*/  @!P1 NANOSLEEP.SYNCS 0x989680 ;  /* 0x009896800000995d */ /* 0x002fea0003900000 */
[----:B------:R-:W1:Y:S02]  /*6da0*/  @!P1 SYNCS.PHASECHK.TRANS64 P1, [R14+URZ+0x18], R7 ;  /* 0x000018070e0095a7 */ /* 0x000e64000802007f */
[----:B-1----:R-:W-:Y:S05]  /*6db0*/  @!P1 BRA `(.L_x_102) ;  /* 0xfffffffc00f09947 */ /* 0x002fea000383ffff */
[----:B------:R-:W-:Y:S05]  /*6dc0*/  BRA `(.L_x_121) ;  /* 0xfffffff000a07947 */ /* 0x000fea000383ffff */
.L_x_111:
[----:B------:R-:W-:Y:S01]  /*6dd0*/  BSSY B0, `(.L_x_122) ;  /* 0x0000006000007945 */ /* 0x000fe20003800000 */
[----:B------:R-:W-:-:S07]  /*6de0*/  IMAD.MOV.U32 R15, RZ, RZ, -0x1 ;  /* 0xffffffffff0f7424 */ /* 0x000fce00078e00ff */
[----:B------:R-:W-:Y:S05]  /*6df0*/  WARPSYNC.COLLECTIVE R15, `(.L_x_123) ;  /* 0x000000000f0c7348 */ /* 0x000fea0003c00000 */
[----:B------:R-:W-:Y:S02]  /*6e00*/  ELECT P6, UR62, PT ;  /* 0x00000000003e782f */ /* 0x000fe400038c0000 */
[----:B------:R-:W-:Y:S01]  /*6e10*/  MOV R14, UR62 ;  /* 0x0000003e000e7c02 */ /* 0x000fe20008000f00 */
[----:B------:R-:W-:Y:S10]  /*6e20*/  ENDCOLLECTIVE ;  /* 0x000000000000791b */ /* 0x000ff40003800000 */
.L_x_123:
[----:B------:R-:W-:Y:S05]  /*6e30*/  BSYNC B0 ;  /* 0x0000000000007941 */ /* 0x000fea0003800000 */
.L_x_122:
[----:B------:R-:W-:Y:S05]  /*6e40*/  BRA `(.L_x_124) ;  /* 0xfffffff800f07947 */ /* 0x000fea000383ffff */
.L_x_115:
[----:B0-----:R0:W1:Y:S02]  /*6e50*/  SYNCS.PHASECHK.TRANS64.TRYWAIT P0, [R7+URZ], R2 ;  /* 0x00000002070075a7 */ /* 0x001064000800017f */
[----:B-1----:R-:W-:Y:S05]  /*6e60*/  @!P0 NANOSLEEP.SYNCS 0x989680 ;  /* 0x009896800000895d */ /* 0x002fea0003900000 */
[----:B------:R-:W1:Y:S02]  /*6e70*/  @!P0 SYNCS.PHASECHK.TRANS64 P0, [R7+URZ], R2 ;  /* 0x00000002070085a7 */ /* 0x000e64000800007f */
[----:B-1----:R-:W-:Y:S05]  /*6e80*/  @!P0 BRA `(.L_x_115) ;  /* 0xfffffffc00f08947 */ /* 0x002fea000383ffff */
[----:B------:R-:W-:Y:S05]  /*6e90*/  BRA `(.L_x_125) ;  /* 0xfffffffc00307947 */ /* 0x000fea000383ffff */
.L_x_116:
[----:B0-----:R0:W1:Y:S02]  /*6ea0*/  SYNCS.PHASECHK.TRANS64.TRYWAIT P0, [R9+URZ], R4 ;  /* 0x00000004090075a7 */ /* 0x001064000800017f */
[----:B-1----:R-:W-:Y:S05]  /*6eb0*/  @!P0 NANOSLEEP.SYNCS 0x989680 ;  /* 0x009896800000895d */ /* 0x002fea0003900000 */
[----:B------:R-:W1:Y:S02]  /*6ec0*/  @!P0 SYNCS.PHASECHK.TRANS64 P0, [R9+URZ], R4 ;  /* 0x00000004090085a7 */ /* 0x000e64000800007f */
[----:B-1----:R-:W-:Y:S05]  /*6ed0*/  @!P0 BRA `(.L_x_116) ;  /* 0xfffffffc00f08947 */ /* 0x002fea000383ffff */
[----:B------:R-:W-:Y:S05]  /*6ee0*/  BRA `(.L_x_126) ;  /* 0xfffffffc00387947 */ /* 0x000fea000383ffff */
.L_x_127:
[----:B------:R-:W-:-:S00]  /*6ef0*/  BRA `(.L_x_127) ;  /* 0xfffffffc00fc7947 */ /* 0x000fc0000383ffff */
[----:B------:R-:W-:-:S00]  /*6f00*/  NOP ;  /* 0x0000000000007918 */ /* 0x000fc00000000000 */
[----:B------:R-:W-:-:S00]  /*6f10*/  NOP ;  /* 0x0000000000007918 */ /* 0x000fc00000000000 */
[----:B------:R-:W-:-:S00]  /*6f20*/  NOP ;  /* 0x0000000000007918 */ /* 0x000fc00000000000 */
[----:B------:R-:W-:-:S00]  /*6f30*/  NOP ;  /* 0x0000000000007918 */ /* 0x000fc00000000000 */
[----:B------:R-:W-:-:S00]  /*6f40*/  NOP ;  /* 0x0000000000007918 */ /* 0x000fc00000000000 */
[----:B------:R-:W-:-:S00]  /*6f50*/  NOP ;  /* 0x0000000000007918 */ /* 0x000fc00000000000 */
[----:B------:R-:W-:-:S00]  /*6f60*/  NOP ;  /* 0x0000000000007918 */ /* 0x000fc00000000000 */
[----:B------:R-:W-:-:S00]  /*6f70*/  NOP ;  /* 0x0000000000007918 */ /* 0x000fc00000000000 */
.L_x_128:


//--------------------- .nv.global.init           --------------------------
	.section	.nv.global.init,"aw",@progbits
.nv.global.init:
	.type		$str$22,@object
	.size		$str$22,($str$23 - $str$22)
$str$22:
        /*0000*/ 	.byte	0x6b, 0x5f, 0x74, 0x69, 0x6c, 0x65, 0x5f, 0x63, 0x6f, 0x75, 0x6e, 0x74, 0x20, 0x3e, 0x3d, 0x20
        /*0010*/ 	.byte	0x31, 0x00
	.type		$str$23,@object
	.size		$str$23,(__unnamed_1 - $str$23)
$str$23:
        /*0012*/ 	.byte	0x2f, 0x74, 0x6d, 0x70, 0x2f, 0x63, 0x75, 0x74, 0x6c, 0x61, 0x73, 0x73, 0x5f, 0x73, 0x77, 0x65
        /*0022*/ 	.byte	0x65, 0x70, 0x5f, 0x73, 0x72, 0x63, 0x2f, 0x69, 0x6e, 0x63, 0x6c, 0x75, 0x64, 0x65, 0x2f, 0x63
        /*0032*/ 	.byte	0x75, 0x74, 0x6c, 0x61, 0x73, 0x73, 0x2f, 0x67, 0x65, 0x6d, 0x6d, 0x2f, 0x63, 0x6f, 0x6c, 0x6c
        /*0042*/ 	.byte	0x65, 0x63, 0x74, 0x69, 0x76, 0x65, 0x2f, 0x73, 0x6d, 0x39, 0x30, 0x5f, 0x6d, 0x6d, 0x61, 0x5f
        /*0052*/ 	.byte	0x74, 0x6d, 0x61, 0x5f, 0x67, 0x6d, 0x6d, 0x61, 0x5f, 0x73, 0x73, 0x5f, 0x77, 0x61, 0x72, 0x70
        /*0062*/ 	.byte	0x73, 0x70, 0x65, 0x63, 0x69, 0x61, 0x6c, 0x69, 0x7a, 0x65, 0x64, 0x2e, 0x68, 0x70, 0x70, 0x00
	.type		__unnamed_1,@object
	.size		__unnamed_1,(.L_0 - __unnamed_1)
__unnamed_1:
        /*0072*/ 	.byte	0x76, 0x6f, 0x69, 0x64, 0x20, 0x63, 0x75, 0x74, 0x6c, 0x61, 0x73, 0x73, 0x3a, 0x3a, 0x67, 0x65
        /* <DEDUP_REMOVED lines=180> */
        /*0bc2*/ 	.byte	0x5d, 0x00
.L_0:


//--------------------- .nv.shared._ZN7cutlass13device_kernelINS_4gemm6kernel13GemmUniversalIN4cute5tupleIJiiiiEEENS1_10collective13CollectiveMmaINS1_34MainloopSm90TmaGmmaWarpSpecializedILi3ENS5_IJNS4_1CILi1EEESB_SB_EEENS1_35KernelTmaWarpSpecializedCooperativeEEENS5_IJNSA_ILi512EEENSA_ILi16EEENSA_ILi64EEEEEENS_10bfloat16_tENS5_IJlSB_lEEESJ_SK_NS4_8TiledMMAINS4_8MMA_AtomIJNS4_4SM904GMMA27MMA_64x16x16_F32BF16BF16_SSILNSO_5MajorE0ELSQ_0ELNSO_7ScaleInE1ELSR_1EEEEEENS4_6LayoutINS5_IJNSA_ILi2EEESB_SB_EEENS5_IJSB_NSA_ILi0EEESX_EEEEENS5_IJNS4_10UnderscoreES10_S10_EEEEENS4_13SM90_TMA_LOADENS4_14ComposedLayoutINS4_7SwizzleILi3ELi4ELi3EEENS4_18smem_ptr_flag_bitsILi16EEENSU_INS5_IJNSA_ILi8EEESH_EEENS5_IJSH_SB_EEEEEEEvNS4_8identityES13_S1D_vS1E_EENS_8epilogue10collective6detail29Sm90TmaWarpSpecializedAdapterINS1H_15DefaultEpilogueISJ_SK_SK_NS1G_6thread17LinearCombinationISJ_Li1EffLNS1L_9ScaleType4KindE0ELNS_15FloatRoundStyleE2ESJ_EENS1_15EpilogueDefaultEEEEEvvEEEEvNT_6ParamsE --------------------------
	.section	.nv.shared._ZN7cutlass13device_kernelINS_4gemm6kernel13GemmUniversalIN4cute5tupleIJiiiiEEENS1_10collective13CollectiveMmaINS1_34MainloopSm90TmaGmmaWarpSpecializedILi3ENS5_IJNS4_1CILi1EEESB_SB_EEENS1_35KernelTmaWarpSpecializedCooperativeEEENS5_IJNSA_ILi512EEENSA_ILi16EEENSA_ILi64EEEEEENS_10bfloat16_tENS5_IJlSB_lEEESJ_SK_NS4_8TiledMMAINS4_8MMA_AtomIJNS4_4SM904GMMA27MMA_64x16x16_F32BF16BF16_SSILNSO_5MajorE0ELSQ_0ELNSO_7ScaleInE1ELSR_1EEEEEENS4_6LayoutINS5_IJNSA_ILi2EEESB_SB_EEENS5_IJSB_NSA_ILi0EEESX_EEEEENS5_IJNS4_10UnderscoreES10_S10_EEEEENS4_13SM90_TMA_LOADENS4_14ComposedLayoutINS4_7SwizzleILi3ELi4ELi3EEENS4_18smem_ptr_flag_bitsILi16EEENSU_INS5_IJNSA_ILi8EEESH_EEENS5_IJSH_SB_EEEEEEEvNS4_8identityES13_S1D_vS1E_EENS_8epilogue10collective6detail29Sm90TmaWarpSpecializedAdapterINS1H_15DefaultEpilogueISJ_SK_SK_NS1G_6thread17LinearCombinationISJ_Li1EffLNS1L_9ScaleType4KindE0ELNS_15FloatRoundStyleE2ESJ_EENS1_15EpilogueDefaultEEEEEvvEEEEvNT_6ParamsE,"aw",@nobits
	.sectionflags	@""
	.align	16
	.zero		1024


//--------------------- .nv.shared.reserved.0     --------------------------
	.section	.nv.shared.reserved.0,"aw",@nobits
	.weak		__nv_reservedSMEM_offset_0_alias
	.size		__nv_reservedSMEM_offset_0_alias, 0, 0
	.other		__nv_reservedSMEM_offset_0_alias,@"STO_CUDA_RESERVED_SHARED STV_DEFAULT"
__nv_reservedSMEM_offset_0_alias:
	.zero		0


//--------------------- .nv.global                --------------------------
	.section	.nv.global,"aw",@nobits
.nv.global:
	.type		_ZN39_INTERNAL_593298e1_4_k_cu_41cad58d_45714cute1_E,@object
	.size		_ZN39_INTERNAL_593298e1_4_k_cu_41cad58d_45714cute1_E,(_ZN39_INTERNAL_593298e1_4_k_cu_41cad58d_45714cuda3std3__45__cpo6cbeginE - _ZN39_INTERNAL_593298e1_4_k_cu_41cad58d_45714cute1_E)
_ZN39_INTERNAL_593298e1_4_k_cu_41cad58d_45714cute1_E:
	.zero		1
	.type		_ZN39_INTERNAL_593298e1_4_k_cu_41cad58d_45714cuda3std3__45__cpo6cbeginE,@object
	.size		_ZN39_INTERNAL_593298e1_4_k_cu_41cad58d_45714cuda3std3__45__cpo6cbeginE,(_ZN39_INTERNAL_593298e1_4_k_cu_41cad58d_45714cuda3std3__48in_placeE - _ZN39_INTERNAL_593298e1_4_k_cu_41cad58d_45714cuda3std3__45__cpo6cbeginE)
_ZN39_INTERNAL_593298e1_4_k_cu_41cad58d_45714cuda3std3__45__cpo6cbeginE:
	.zero		1
	.type		_ZN39_INTERNAL_593298e1_4_k_cu_41cad58d_45714cuda3std3__48in_placeE,@object
	.size		_ZN39_INTERNAL_593298e1_4_k_cu_41cad58d_45714cuda3std3__48in_placeE,(_ZN39_INTERNAL_593298e1_4_k_cu_41cad58d_45714cuda3std6ranges3__45__cpo9iter_moveE - _ZN39_INTERNAL_593298e1_4_k_cu_41cad58d_45714cuda3std3__48in_placeE)
_ZN39_INTERNAL_593298e1_4_k_cu_41cad58d_45714cuda3std3__48in_placeE:
	.zero		1
	.type		_ZN39_INTERNAL_593298e1_4_k_cu_41cad58d_45714cuda3std6ranges3__45__cpo9iter_moveE,@object
	.size		_ZN39_INTERNAL_593298e1_4_k_cu_41cad58d_45714cuda3std6ranges3__45__cpo9iter_moveE,(_ZN39_INTERNAL_593298e1_4_k_cu_41cad58d_45714cuda3std3__45__cpo5beginE - _ZN39_INTERNAL_593298e1_4_k_cu_41cad58d_45714cuda3std6ranges3__45__cpo9iter_moveE)
_ZN39_INTERNAL_593298e1_4_k_cu_41cad58d_45714cuda3std6ranges3__45__cpo9iter_moveE:
	.zero		1
	.type		_ZN39_INTERNAL_593298e1_4_k_cu_41cad58d_45714cuda3std3__45__cpo5beginE,@object
	.size		_ZN39_INTERNAL_593298e1_4_k_cu_41cad58d_45714cuda3std3__45__cpo5beginE,(_ZN39_INTERNAL_593298e1_4_k_cu_41cad58d_45714cuda3std3__441_GLOBAL__N__593298e1_4_k_cu_41cad58d_45716ignoreE - _ZN39_INTERNAL_593298e1_4_k_cu_41cad58d_45714cuda3std3__45__cpo5beginE)
_ZN39_INTERNAL_593298e1_4_k_cu_41cad58d_45714cuda3std3__45__cpo5beginE:
	.zero		1
	.type		_ZN39_INTERNAL_593298e1_4_k_cu_41cad58d_45714cuda3std3__441_GLOBAL__N__593298e1_4_k_cu_41cad58d_45716ignoreE,@object
	.size		_ZN39_INTERNAL_593298e1_4_k_cu_41cad58d_45714cuda3std3__441_GLOBAL__N__593298e1_4_k_cu_41cad58d_45716ignoreE,(_ZN39_INTERNAL_593298e1_4_k_cu_41cad58d_45714cute7productE - _ZN39_INTERNAL_593298e1_4_k_cu_41cad58d_45714cuda3std3__441_GLOBAL__N__593298e1_4_k_cu_41cad58d_45716ignoreE)
_ZN39_INTERNAL_593298e1_4_k_cu_41cad58d_45714cuda3std3__441_GLOBAL__N__593298e1_4_k_cu_41cad58d_45716ignoreE:
	.zero		1
	.type		_ZN39_INTERNAL_593298e1_4_k_cu_41cad58d_45714cute7productE,@object
	.size		_ZN39_INTERNAL_593298e1_4_k_cu_41cad58d_45714cute7productE,(_ZN39_INTERNAL_593298e1_4_k_cu_41cad58d_45714cuda3std3__45__cpo3endE - _ZN39_INTERNAL_593298e1_4_k_cu_41cad58d_45714cute7productE)
_ZN39_INTERNAL_593298e1_4_k_cu_41cad58d_45714cute7productE:
	.zero		1
	.type		_ZN39_INTERNAL_593298e1_4_k_cu_41cad58d_45714cuda3std3__45__cpo3endE,@object
	.size		_ZN39_INTERNAL_593298e1_4_k_cu_41cad58d_45714cuda3std3__45__cpo3endE,(_ZN39_INTERNAL_593298e1_4_k_cu_41cad58d_45714cuda3std3__419piecewise_constructE - _ZN39_INTERNAL_593298e1_4_k_cu_41cad58d_45714cuda3std3__45__cpo3endE)
_ZN39_INTERNAL_593298e1_4_k_cu_41cad58d_45714cuda3std3__45__cpo3endE:
	.zero		1
	.type		_ZN39_INTERNAL_593298e1_4_k_cu_41cad58d_45714cuda3std3__419piecewise_constructE,@object
	.size		_ZN39_INTERNAL_593298e1_4_k_cu_41cad58d_45714cuda3std3__419piecewise_constructE,(_ZN39_INTERNAL_593298e1_4_k_cu_41cad58d_45714cuda3std3__45__cpo4cendE - _ZN39_INTERNAL_593298e1_4_k_cu_41cad58d_45714cuda3std3__419piecewise_constructE)
_ZN39_INTERNAL_593298e1_4_k_cu_41cad58d_45714cuda3std3__419piecewise_constructE:
	.zero		1
	.type		_ZN39_INTERNAL_593298e1_4_k_cu_41cad58d_45714cuda3std3__45__cpo4cendE,@object
	.size		_ZN39_INTERNAL_593298e1_4_k_cu_41cad58d_45714cuda3std3__45__cpo4cendE,(_ZN39_INTERNAL_593298e1_4_k_cu_41cad58d_45714cuda3std6ranges3__45__cpo4swapE - _ZN39_INTERNAL_593298e1_4_k_cu_41cad58d_45714cuda3std3__45__cpo4cendE)
_ZN39_INTERNAL_593298e1_4_k_cu_41cad58d_45714cuda3std3__45__cpo4cendE:
	.zero		1
	.type		_ZN39_INTERNAL_593298e1_4_k_cu_41cad58d_45714cuda3std6ranges3__45__cpo4swapE,@object
	.size		_ZN39_INTERNAL_593298e1_4_k_cu_41cad58d_45714cuda3std6ranges3__45__cpo4swapE,(.L_8 - _ZN39_INTERNAL_593298e1_4_k_cu_41cad58d_45714cuda3std6ranges3__45__cpo4swapE)
_ZN39_INTERNAL_593298e1_4_k_cu_41cad58d_45714cuda3std6ranges3__45__cpo4swapE:
	.zero		1
.L_8:


//--------------------- .nv.constant0._ZN7cutlass13device_kernelINS_4gemm6kernel13GemmUniversalIN4cute5tupleIJiiiiEEENS1_10collective13CollectiveMmaINS1_34MainloopSm90TmaGmmaWarpSpecializedILi3ENS5_IJNS4_1CILi1EEESB_SB_EEENS1_35KernelTmaWarpSpecializedCooperativeEEENS5_IJNSA_ILi512EEENSA_ILi16EEENSA_ILi64EEEEEENS_10bfloat16_tENS5_IJlSB_lEEESJ_SK_NS4_8TiledMMAINS4_8MMA_AtomIJNS4_4SM904GMMA27MMA_64x16x16_F32BF16BF16_SSILNSO_5MajorE0ELSQ_0ELNSO_7ScaleInE1ELSR_1EEEEEENS4_6LayoutINS5_IJNSA_ILi2EEESB_SB_EEENS5_IJSB_NSA_ILi0EEESX_EEEEENS5_IJNS4_10UnderscoreES10_S10_EEEEENS4_13SM90_TMA_LOADENS4_14ComposedLayoutINS4_7SwizzleILi3ELi4ELi3EEENS4_18smem_ptr_flag_bitsILi16EEENSU_INS5_IJNSA_ILi8EEESH_EEENS5_IJSH_SB_EEEEEEEvNS4_8identityES13_S1D_vS1E_EENS_8epilogue10collective6detail29Sm90TmaWarpSpecializedAdapterINS1H_15DefaultEpilogueISJ_SK_SK_NS1G_6thread17LinearCombinationISJ_Li1EffLNS1L_9ScaleType4KindE0ELNS_15FloatRoundStyleE2ESJ_EENS1_15EpilogueDefaultEEEEEvvEEEEvNT_6ParamsE --------------------------
	.section	.nv.constant0._ZN7cutlass13device_kernelINS_4gemm6kernel13GemmUniversalIN4cute5tupleIJiiiiEEENS1_10collective13CollectiveMmaINS1_34MainloopSm90TmaGmmaWarpSpecializedILi3ENS5_IJNS4_1CILi1EEESB_SB_EEENS1_35KernelTmaWarpSpecializedCooperativeEEENS5_IJNSA_ILi512EEENSA_ILi16EEENSA_ILi64EEEEEENS_10bfloat16_tENS5_IJlSB_lEEESJ_SK_NS4_8TiledMMAINS4_8MMA_AtomIJNS4_4SM904GMMA27MMA_64x16x16_F32BF16BF16_SSILNSO_5MajorE0ELSQ_0ELNSO_7ScaleInE1ELSR_1EEEEEENS4_6LayoutINS5_IJNSA_ILi2EEESB_SB_EEENS5_IJSB_NSA_ILi0EEESX_EEEEENS5_IJNS4_10UnderscoreES10_S10_EEEEENS4_13SM90_TMA_LOADENS4_14ComposedLayoutINS4_7SwizzleILi3ELi4ELi3EEENS4_18smem_ptr_flag_bitsILi16EEENSU_INS5_IJNSA_ILi8EEESH_EEENS5_IJSH_SB_EEEEEEEvNS4_8identityES13_S1D_vS1E_EENS_8epilogue10collective6detail29Sm90TmaWarpSpecializedAdapterINS1H_15DefaultEpilogueISJ_SK_SK_NS1G_6thread17LinearCombinationISJ_Li1EffLNS1L_9ScaleType4KindE0ELNS_15FloatRoundStyleE2ESJ_EENS1_15EpilogueDefaultEEEEEvvEEEEvNT_6ParamsE,"a",@progbits
	.sectionflags	@""
	.align	4
.nv.constant0._ZN7cutlass13device_kernelINS_4gemm6kernel13GemmUniversalIN4cute5tupleIJiiiiEEENS1_10collective13CollectiveMmaINS1_34MainloopSm90TmaGmmaWarpSpecializedILi3ENS5_IJNS4_1CILi1EEESB_SB_EEENS1_35KernelTmaWarpSpecializedCooperativeEEENS5_IJNSA_ILi512EEENSA_ILi16EEENSA_ILi64EEEEEENS_10bfloat16_tENS5_IJlSB_lEEESJ_SK_NS4_8TiledMMAINS4_8MMA_AtomIJNS4_4SM904GMMA27MMA_64x16x16_F32BF16BF16_SSILNSO_5MajorE0ELSQ_0ELNSO_7ScaleInE1ELSR_1EEEEEENS4_6LayoutINS5_IJNSA_ILi2EEESB_SB_EEENS5_IJSB_NSA_ILi0EEESX_EEEEENS5_IJNS4_10UnderscoreES10_S10_EEEEENS4_13SM90_TMA_LOADENS4_14ComposedLayoutINS4_7SwizzleILi3ELi4ELi3EEENS4_18smem_ptr_flag_bitsILi16EEENSU_INS5_IJNSA_ILi8EEESH_EEENS5_IJSH_SB_EEEEEEEvNS4_8identityES13_S1D_vS1E_EENS_8epilogue10collective6detail29Sm90TmaWarpSpecializedAdapterINS1H_15DefaultEpilogueISJ_SK_SK_NS1G_6thread17LinearCombinationISJ_Li1EffLNS1L_9ScaleType4KindE0ELNS_15FloatRoundStyleE2ESJ_EENS1_15EpilogueDefaultEEEEEvvEEEEvNT_6ParamsE:
	.zero		1664


//--------------------- SYMBOLS --------------------------

	.type		.nv.reservedSmem.offset0,@object
	.size		.nv.reservedSmem.offset0,0x4
	.type		__assertfail,@function
